//
// Generated by NVIDIA NVVM Compiler
//
// Compiler Build ID: CL-36424714
// Cuda compilation tools, release 13.0, V13.0.88
// Based on NVVM 20.0.0
//

.version 9.0
.target sm_100
.address_size 64

	// .globl	filt_kernel
.global .align 4 .b8 __cudart_i2opi_f[24] = {65, 144, 67, 60, 153, 149, 98, 219, 192, 221, 52, 245, 209, 87, 39, 252, 41, 21, 68, 78, 110, 131, 249, 162};

.visible .entry filt_kernel(
	.param .u64 .ptr .align 1 filt_kernel_param_0,
	.param .u64 .ptr .align 1 filt_kernel_param_1,
	.param .u64 .ptr .align 1 filt_kernel_param_2,
	.param .u64 .ptr .align 1 filt_kernel_param_3
)
{
	.local .align 16 .b8 	__local_depot0[384];
	.reg .b64 	%SP;
	.reg .b64 	%SPL;
	.reg .pred 	%p<79>;
	.reg .b16 	%rs<178>;
	.reg .b32 	%r<290>;
	.reg .b32 	%f<370>;
	.reg .b64 	%rd<150>;

	mov.u64 	%SPL, __local_depot0;
	ld.param.u64 	%rd24, [filt_kernel_param_0];
	ld.param.u64 	%rd25, [filt_kernel_param_1];
	ld.param.u64 	%rd26, [filt_kernel_param_2];
	ld.param.u64 	%rd27, [filt_kernel_param_3];
	cvta.to.global.u64 	%rd1, %rd26;
	cvta.to.global.u64 	%rd2, %rd27;
	cvta.to.global.u64 	%rd3, %rd25;
	cvta.to.global.u64 	%rd28, %rd24;
	add.u64 	%rd4, %SPL, 0;
	add.u64 	%rd5, %SPL, 256;
	mov.u32 	%r125, %ctaid.x;
	mov.u32 	%r126, %ntid.x;
	mov.u32 	%r127, %tid.x;
	mad.lo.s32 	%r1, %r125, %r126, %r127;
	ld.global.u32 	%r128, [%rd28+4];
	ld.global.u32 	%r2, [%rd28+20];
	ld.global.u32 	%r3, [%rd28];
	mul.lo.s32 	%r129, %r2, %r128;
	setp.ge.s32 	%p1, %r1, %r129;
	@%p1 bra 	$L__BB0_115;
	mul.lo.s32 	%r4, %r2, %r1;
	shr.u32 	%r130, %r3, 31;
	add.s32 	%r131, %r3, %r130;
	shr.s32 	%r5, %r131, 1;
	add.s32 	%r6, %r3, 1;
	cvt.u16.u32 	%rs8, %r3;
	setp.eq.s16 	%p2, %rs8, -1;
	@%p2 bra 	$L__BB0_8;
	and.b32  	%r133, %r6, 65535;
	max.u32 	%r7, %r133, 1;
	and.b32  	%r8, %r7, 3;
	setp.lt.u32 	%p3, %r133, 4;
	mov.b32 	%r248, 0;
	@%p3 bra 	$L__BB0_5;
	and.b32  	%r248, %r7, 65532;
	mov.b32 	%r251, 0;
$L__BB0_4:
	mul.wide.u32 	%rd31, %r251, 4;
	add.s64 	%rd32, %rd1, %rd31;
	ld.global.f32 	%f44, [%rd32];
	add.s64 	%rd33, %rd4, %rd31;
	ld.global.f32 	%f45, [%rd32+4];
	ld.global.f32 	%f46, [%rd32+8];
	ld.global.f32 	%f47, [%rd32+12];
	st.local.v4.f32 	[%rd33], {%f44, %f45, %f46, %f47};
	add.s32 	%r251, %r251, 4;
	setp.eq.s32 	%p4, %r251, %r248;
	@%p4 bra 	$L__BB0_5;
	bra.uni 	$L__BB0_4;
$L__BB0_5:
	setp.eq.s32 	%p5, %r8, 0;
	@%p5 bra 	$L__BB0_8;
	mov.b32 	%r250, 0;
$L__BB0_7:
	.pragma "nounroll";
	mul.wide.u32 	%rd34, %r248, 4;
	add.s64 	%rd35, %rd1, %rd34;
	ld.global.f32 	%f48, [%rd35];
	add.s64 	%rd36, %rd4, %rd34;
	st.local.f32 	[%rd36], %f48;
	add.s32 	%r248, %r248, 1;
	add.s32 	%r250, %r250, 1;
	setp.ne.s32 	%p6, %r250, %r8;
	@%p6 bra 	$L__BB0_7;
$L__BB0_8:
	and.b32  	%r15, %r5, 65535;
	cvt.u16.u32 	%rs1, %r5;
	mov.b16 	%rs177, 0;
	mov.b32 	%r252, 0;
$L__BB0_9:
	add.s32 	%r137, %r252, %r4;
	mul.wide.s32 	%rd37, %r137, 2;
	add.s64 	%rd38, %rd3, %rd37;
	ld.global.u16 	%rs10, [%rd38];
	add.s32 	%r138, %r252, %r15;
	mul.wide.u32 	%rd39, %r138, 2;
	add.s64 	%rd40, %rd5, %rd39;
	st.local.u16 	[%rd40], %rs10;
	add.s16 	%rs177, %rs177, 1;
	cvt.u32.u16 	%r252, %rs177;
	setp.gt.u16 	%p7, %rs177, %rs1;
	@%p7 bra 	$L__BB0_10;
	bra.uni 	$L__BB0_9;
$L__BB0_10:
	setp.lt.s32 	%p8, %r3, 0;
	mov.f32 	%f353, 0f00000000;
	@%p8 bra 	$L__BB0_23;
	and.b32  	%r18, %r6, 15;
	setp.lt.u32 	%p9, %r3, 15;
	mov.f32 	%f353, 0f00000000;
	mov.b32 	%r254, 0;
	@%p9 bra 	$L__BB0_14;
	and.b32  	%r254, %r6, -16;
	mov.f32 	%f353, 0f00000000;
	mov.b32 	%r253, 0;
$L__BB0_13:
	.pragma "nounroll";
	sub.s32 	%r141, %r3, %r253;
	mul.wide.s32 	%rd41, %r141, 4;
	add.s64 	%rd42, %rd4, %rd41;
	ld.local.f32 	%f53, [%rd42];
	mul.wide.u32 	%rd43, %r253, 2;
	add.s64 	%rd44, %rd5, %rd43;
	ld.local.v4.b32 	{%r142, %r143, %r144, %r145}, [%rd44];
	mov.b32 	{%rs11, %rs12}, %r145;
	mov.b32 	{%rs13, %rs14}, %r144;
	mov.b32 	{%rs15, %rs16}, %r143;
	mov.b32 	{%rs17, %rs18}, %r142;
	cvt.rn.f32.s16 	%f54, %rs17;
	fma.rn.f32 	%f55, %f53, %f54, %f353;
	ld.local.f32 	%f56, [%rd42+-4];
	cvt.rn.f32.s16 	%f57, %rs18;
	fma.rn.f32 	%f58, %f56, %f57, %f55;
	ld.local.f32 	%f59, [%rd42+-8];
	cvt.rn.f32.s16 	%f60, %rs15;
	fma.rn.f32 	%f61, %f59, %f60, %f58;
	ld.local.f32 	%f62, [%rd42+-12];
	cvt.rn.f32.s16 	%f63, %rs16;
	fma.rn.f32 	%f64, %f62, %f63, %f61;
	ld.local.f32 	%f65, [%rd42+-16];
	cvt.rn.f32.s16 	%f66, %rs13;
	fma.rn.f32 	%f67, %f65, %f66, %f64;
	ld.local.f32 	%f68, [%rd42+-20];
	cvt.rn.f32.s16 	%f69, %rs14;
	fma.rn.f32 	%f70, %f68, %f69, %f67;
	ld.local.f32 	%f71, [%rd42+-24];
	cvt.rn.f32.s16 	%f72, %rs11;
	fma.rn.f32 	%f73, %f71, %f72, %f70;
	ld.local.f32 	%f74, [%rd42+-28];
	cvt.rn.f32.s16 	%f75, %rs12;
	fma.rn.f32 	%f76, %f74, %f75, %f73;
	ld.local.f32 	%f77, [%rd42+-32];
	ld.local.v4.b32 	{%r146, %r147, %r148, %r149}, [%rd44+16];
	mov.b32 	{%rs19, %rs20}, %r149;
	mov.b32 	{%rs21, %rs22}, %r148;
	mov.b32 	{%rs23, %rs24}, %r147;
	mov.b32 	{%rs25, %rs26}, %r146;
	cvt.rn.f32.s16 	%f78, %rs25;
	fma.rn.f32 	%f79, %f77, %f78, %f76;
	ld.local.f32 	%f80, [%rd42+-36];
	cvt.rn.f32.s16 	%f81, %rs26;
	fma.rn.f32 	%f82, %f80, %f81, %f79;
	ld.local.f32 	%f83, [%rd42+-40];
	cvt.rn.f32.s16 	%f84, %rs23;
	fma.rn.f32 	%f85, %f83, %f84, %f82;
	ld.local.f32 	%f86, [%rd42+-44];
	cvt.rn.f32.s16 	%f87, %rs24;
	fma.rn.f32 	%f88, %f86, %f87, %f85;
	ld.local.f32 	%f89, [%rd42+-48];
	cvt.rn.f32.s16 	%f90, %rs21;
	fma.rn.f32 	%f91, %f89, %f90, %f88;
	ld.local.f32 	%f92, [%rd42+-52];
	cvt.rn.f32.s16 	%f93, %rs22;
	fma.rn.f32 	%f94, %f92, %f93, %f91;
	ld.local.f32 	%f95, [%rd42+-56];
	cvt.rn.f32.s16 	%f96, %rs19;
	fma.rn.f32 	%f97, %f95, %f96, %f94;
	ld.local.f32 	%f98, [%rd42+-60];
	cvt.rn.f32.s16 	%f99, %rs20;
	fma.rn.f32 	%f353, %f98, %f99, %f97;
	add.s32 	%r253, %r253, 16;
	setp.ne.s32 	%p10, %r253, %r254;
	@%p10 bra 	$L__BB0_13;
$L__BB0_14:
	setp.eq.s32 	%p11, %r18, 0;
	@%p11 bra 	$L__BB0_23;
	and.b32  	%r25, %r6, 7;
	setp.lt.u32 	%p12, %r18, 8;
	@%p12 bra 	$L__BB0_17;
	sub.s32 	%r150, %r3, %r254;
	mul.wide.s32 	%rd45, %r150, 4;
	add.s64 	%rd46, %rd4, %rd45;
	ld.local.f32 	%f101, [%rd46];
	mul.wide.u32 	%rd47, %r254, 2;
	add.s64 	%rd48, %rd5, %rd47;
	ld.local.u16 	%rs27, [%rd48];
	cvt.rn.f32.s16 	%f102, %rs27;
	fma.rn.f32 	%f103, %f101, %f102, %f353;
	ld.local.f32 	%f104, [%rd46+-4];
	ld.local.u16 	%rs28, [%rd48+2];
	cvt.rn.f32.s16 	%f105, %rs28;
	fma.rn.f32 	%f106, %f104, %f105, %f103;
	ld.local.f32 	%f107, [%rd46+-8];
	ld.local.u16 	%rs29, [%rd48+4];
	cvt.rn.f32.s16 	%f108, %rs29;
	fma.rn.f32 	%f109, %f107, %f108, %f106;
	ld.local.f32 	%f110, [%rd46+-12];
	ld.local.u16 	%rs30, [%rd48+6];
	cvt.rn.f32.s16 	%f111, %rs30;
	fma.rn.f32 	%f112, %f110, %f111, %f109;
	ld.local.f32 	%f113, [%rd46+-16];
	ld.local.u16 	%rs31, [%rd48+8];
	cvt.rn.f32.s16 	%f114, %rs31;
	fma.rn.f32 	%f115, %f113, %f114, %f112;
	ld.local.f32 	%f116, [%rd46+-20];
	ld.local.u16 	%rs32, [%rd48+10];
	cvt.rn.f32.s16 	%f117, %rs32;
	fma.rn.f32 	%f118, %f116, %f117, %f115;
	ld.local.f32 	%f119, [%rd46+-24];
	ld.local.u16 	%rs33, [%rd48+12];
	cvt.rn.f32.s16 	%f120, %rs33;
	fma.rn.f32 	%f121, %f119, %f120, %f118;
	ld.local.f32 	%f122, [%rd46+-28];
	ld.local.u16 	%rs34, [%rd48+14];
	cvt.rn.f32.s16 	%f123, %rs34;
	fma.rn.f32 	%f353, %f122, %f123, %f121;
	add.s32 	%r254, %r254, 8;
$L__BB0_17:
	setp.eq.s32 	%p13, %r25, 0;
	@%p13 bra 	$L__BB0_23;
	and.b32  	%r28, %r6, 3;
	setp.lt.u32 	%p14, %r25, 4;
	@%p14 bra 	$L__BB0_20;
	sub.s32 	%r151, %r3, %r254;
	mul.wide.s32 	%rd49, %r151, 4;
	add.s64 	%rd50, %rd4, %rd49;
	ld.local.f32 	%f125, [%rd50];
	mul.wide.u32 	%rd51, %r254, 2;
	add.s64 	%rd52, %rd5, %rd51;
	ld.local.u16 	%rs35, [%rd52];
	cvt.rn.f32.s16 	%f126, %rs35;
	fma.rn.f32 	%f127, %f125, %f126, %f353;
	ld.local.f32 	%f128, [%rd50+-4];
	ld.local.u16 	%rs36, [%rd52+2];
	cvt.rn.f32.s16 	%f129, %rs36;
	fma.rn.f32 	%f130, %f128, %f129, %f127;
	ld.local.f32 	%f131, [%rd50+-8];
	ld.local.u16 	%rs37, [%rd52+4];
	cvt.rn.f32.s16 	%f132, %rs37;
	fma.rn.f32 	%f133, %f131, %f132, %f130;
	ld.local.f32 	%f134, [%rd50+-12];
	ld.local.u16 	%rs38, [%rd52+6];
	cvt.rn.f32.s16 	%f135, %rs38;
	fma.rn.f32 	%f353, %f134, %f135, %f133;
	add.s32 	%r254, %r254, 4;
$L__BB0_20:
	setp.eq.s32 	%p15, %r28, 0;
	@%p15 bra 	$L__BB0_23;
	mov.b32 	%r258, 0;
$L__BB0_22:
	.pragma "nounroll";
	sub.s32 	%r153, %r3, %r254;
	mul.wide.s32 	%rd53, %r153, 4;
	add.s64 	%rd54, %rd4, %rd53;
	ld.local.f32 	%f136, [%rd54];
	mul.wide.u32 	%rd55, %r254, 2;
	add.s64 	%rd56, %rd5, %rd55;
	ld.local.u16 	%rs39, [%rd56];
	cvt.rn.f32.s16 	%f137, %rs39;
	fma.rn.f32 	%f353, %f136, %f137, %f353;
	add.s32 	%r254, %r254, 1;
	add.s32 	%r258, %r258, 1;
	setp.ne.s32 	%p16, %r258, %r28;
	@%p16 bra 	$L__BB0_22;
$L__BB0_23:
	min.f32 	%f138, %f353, 0f46FFFE00;
	max.f32 	%f139, %f138, 0fC7000000;
	cvt.rni.f32.f32 	%f140, %f139;
	cvt.rzi.s32.f32 	%r154, %f140;
	mul.wide.s32 	%rd57, %r4, 2;
	add.s64 	%rd6, %rd2, %rd57;
	st.global.u16 	[%rd6], %r154;
	sub.s32 	%r155, %r2, %r5;
	and.b32  	%r277, %r155, 65535;
	setp.lt.u32 	%p17, %r277, 2;
	mul.wide.s32 	%rd58, %r3, 2;
	add.s64 	%rd7, %rd5, %rd58;
	mul.wide.u32 	%rd59, %r3, 4;
	add.s64 	%rd8, %rd4, %rd59;
	@%p17 bra 	$L__BB0_70;
	setp.gt.s32 	%p18, %r3, -1;
	@%p18 bra 	$L__BB0_39;
	mov.f32 	%f241, 0f00000000;
	cvt.rni.f32.f32 	%f242, %f241;
	cvt.rzi.s32.f32 	%r198, %f242;
	cvt.u16.u32 	%rs4, %r198;
	add.s32 	%r36, %r277, -1;
	add.s32 	%r199, %r277, -2;
	and.b32  	%r37, %r36, 15;
	setp.lt.u32 	%p40, %r199, 15;
	mov.b32 	%r261, 1;
	@%p40 bra 	$L__BB0_29;
	and.b32  	%r38, %r36, -16;
	mov.b32 	%r259, 1;
$L__BB0_27:
	.pragma "nounroll";
	add.s32 	%r201, %r259, %r4;
	shl.b32 	%r202, %r259, 1;
	cvt.u64.u32 	%rd89, %r202;
	add.s64 	%rd90, %rd6, %rd89;
	st.global.u16 	[%rd90], %rs4;
	st.global.u16 	[%rd90+2], %rs4;
	st.global.u16 	[%rd90+4], %rs4;
	st.global.u16 	[%rd90+6], %rs4;
	st.global.u16 	[%rd90+8], %rs4;
	st.global.u16 	[%rd90+10], %rs4;
	st.global.u16 	[%rd90+12], %rs4;
	st.global.u16 	[%rd90+14], %rs4;
	st.global.u16 	[%rd90+16], %rs4;
	st.global.u16 	[%rd90+18], %rs4;
	st.global.u16 	[%rd90+20], %rs4;
	st.global.u16 	[%rd90+22], %rs4;
	st.global.u16 	[%rd90+24], %rs4;
	st.global.u16 	[%rd90+26], %rs4;
	st.global.u16 	[%rd90+28], %rs4;
	add.s32 	%r203, %r201, %r15;
	add.s32 	%r204, %r203, 15;
	mul.wide.s32 	%rd91, %r204, 2;
	add.s64 	%rd92, %rd3, %rd91;
	ld.global.u16 	%rs5, [%rd92];
	st.global.u16 	[%rd90+30], %rs4;
	add.s32 	%r261, %r259, 16;
	add.s32 	%r205, %r259, 15;
	setp.ne.s32 	%p41, %r205, %r38;
	mov.u32 	%r259, %r261;
	@%p41 bra 	$L__BB0_27;
	st.local.u16 	[%rd7], %rs5;
$L__BB0_29:
	setp.eq.s32 	%p42, %r37, 0;
	@%p42 bra 	$L__BB0_70;
	and.b32  	%r42, %r36, 7;
	setp.lt.u32 	%p43, %r37, 8;
	@%p43 bra 	$L__BB0_32;
	add.s32 	%r206, %r261, %r4;
	mul.wide.s32 	%rd93, %r261, 2;
	add.s64 	%rd94, %rd6, %rd93;
	st.global.u16 	[%rd94], %rs4;
	st.global.u16 	[%rd94+2], %rs4;
	st.global.u16 	[%rd94+4], %rs4;
	st.global.u16 	[%rd94+6], %rs4;
	st.global.u16 	[%rd94+8], %rs4;
	st.global.u16 	[%rd94+10], %rs4;
	st.global.u16 	[%rd94+12], %rs4;
	cvt.u64.u32 	%rd95, %r15;
	cvt.s64.s32 	%rd96, %r206;
	add.s64 	%rd97, %rd96, %rd95;
	shl.b64 	%rd98, %rd97, 1;
	add.s64 	%rd99, %rd3, %rd98;
	ld.global.u16 	%rs105, [%rd99+14];
	st.local.u16 	[%rd7], %rs105;
	st.global.u16 	[%rd94+14], %rs4;
	add.s32 	%r261, %r261, 8;
$L__BB0_32:
	setp.eq.s32 	%p44, %r42, 0;
	@%p44 bra 	$L__BB0_70;
	and.b32  	%r45, %r36, 3;
	setp.lt.u32 	%p45, %r42, 4;
	@%p45 bra 	$L__BB0_35;
	add.s32 	%r207, %r261, %r4;
	mul.wide.s32 	%rd100, %r261, 2;
	add.s64 	%rd101, %rd6, %rd100;
	st.global.u16 	[%rd101], %rs4;
	st.global.u16 	[%rd101+2], %rs4;
	st.global.u16 	[%rd101+4], %rs4;
	cvt.u64.u32 	%rd102, %r15;
	cvt.s64.s32 	%rd103, %r207;
	add.s64 	%rd104, %rd103, %rd102;
	shl.b64 	%rd105, %rd104, 1;
	add.s64 	%rd106, %rd3, %rd105;
	ld.global.u16 	%rs106, [%rd106+6];
	st.local.u16 	[%rd7], %rs106;
	st.global.u16 	[%rd101+6], %rs4;
	add.s32 	%r261, %r261, 4;
$L__BB0_35:
	setp.eq.s32 	%p46, %r45, 0;
	@%p46 bra 	$L__BB0_70;
	mov.b32 	%r264, 0;
$L__BB0_37:
	.pragma "nounroll";
	add.s32 	%r209, %r261, %r4;
	add.s32 	%r210, %r209, %r15;
	mul.wide.s32 	%rd107, %r210, 2;
	add.s64 	%rd108, %rd3, %rd107;
	ld.global.u16 	%rs6, [%rd108];
	mul.wide.s32 	%rd109, %r261, 2;
	add.s64 	%rd110, %rd6, %rd109;
	st.global.u16 	[%rd110], %rs4;
	add.s32 	%r261, %r261, 1;
	add.s32 	%r264, %r264, 1;
	setp.eq.s32 	%p47, %r264, %r45;
	@%p47 bra 	$L__BB0_38;
	bra.uni 	$L__BB0_37;
$L__BB0_38:
	st.local.u16 	[%rd7], %rs6;
	bra.uni 	$L__BB0_70;
$L__BB0_39:
	setp.ne.s32 	%p19, %r3, 0;
	@%p19 bra 	$L__BB0_42;
	ld.local.f32 	%f14, [%rd8];
	mov.b32 	%r274, 1;
$L__BB0_41:
	add.s32 	%r193, %r274, %r4;
	add.s32 	%r194, %r193, %r15;
	mul.wide.s32 	%rd85, %r194, 2;
	add.s64 	%rd86, %rd3, %rd85;
	ld.global.u16 	%rs103, [%rd86];
	st.local.u16 	[%rd7], %rs103;
	ld.local.u16 	%rs104, [%rd5];
	cvt.rn.f32.s16 	%f236, %rs104;
	fma.rn.f32 	%f237, %f14, %f236, 0f00000000;
	min.f32 	%f238, %f237, 0f46FFFE00;
	max.f32 	%f239, %f238, 0fC7000000;
	cvt.rni.f32.f32 	%f240, %f239;
	cvt.rzi.s32.f32 	%r195, %f240;
	shl.b32 	%r196, %r274, 1;
	cvt.u64.u32 	%rd87, %r196;
	add.s64 	%rd88, %rd6, %rd87;
	st.global.u16 	[%rd88], %r195;
	add.s32 	%r274, %r274, 1;
	setp.eq.s32 	%p39, %r274, %r277;
	@%p39 bra 	$L__BB0_70;
	bra.uni 	$L__BB0_41;
$L__BB0_42:
	and.b32  	%r52, %r3, 15;
	add.s32 	%r53, %r52, -1;
	and.b32  	%r54, %r3, 7;
	add.s32 	%r55, %r54, -1;
	and.b32  	%r56, %r6, 15;
	and.b32  	%r57, %r6, 7;
	and.b32  	%r58, %r3, 2147483632;
	and.b32  	%r59, %r3, 3;
	and.b32  	%r60, %r6, -16;
	and.b32  	%r61, %r6, 3;
	mov.b32 	%r265, 1;
$L__BB0_43:
	setp.lt.u32 	%p20, %r3, 16;
	mov.b32 	%r272, 0;
	@%p20 bra 	$L__BB0_46;
	mov.b32 	%r266, 0;
$L__BB0_45:
	.pragma "nounroll";
	mul.wide.u32 	%rd60, %r266, 2;
	add.s64 	%rd61, %rd5, %rd60;
	ld.local.u16 	%rs40, [%rd61+2];
	ld.local.u32 	%r159, [%rd61+4];
	ld.local.v4.u16 	{%rs41, %rs42, %rs43, %rs44}, [%rd61+8];
	ld.local.v4.b32 	{%r160, %r161, %r162, %r163}, [%rd61+16];
	mov.b32 	{%rs45, %rs46}, %r163;
	mov.b32 	{%rs47, %rs48}, %r160;
	mov.b32 	{%rs49, %rs50}, %r159;
	mov.b32 	%r164, {%rs40, %rs49};
	mov.b32 	%r165, {%rs50, %rs41};
	mov.b32 	%r166, {%rs42, %rs43};
	mov.b32 	%r167, {%rs44, %rs47};
	st.local.v4.b32 	[%rd61], {%r164, %r165, %r166, %r167};
	add.s32 	%r266, %r266, 16;
	ld.local.u16 	%rs51, [%rd61+32];
	mov.b32 	%r168, {%rs46, %rs51};
	mov.b32 	{%rs52, %rs53}, %r162;
	mov.b32 	%r169, {%rs53, %rs45};
	mov.b32 	{%rs54, %rs55}, %r161;
	mov.b32 	%r170, {%rs55, %rs52};
	mov.b32 	%r171, {%rs48, %rs54};
	st.local.v4.b32 	[%rd61+16], {%r171, %r170, %r169, %r168};
	setp.eq.s32 	%p21, %r266, %r58;
	mov.u32 	%r272, %r58;
	@%p21 bra 	$L__BB0_46;
	bra.uni 	$L__BB0_45;
$L__BB0_46:
	setp.eq.s32 	%p22, %r52, 0;
	@%p22 bra 	$L__BB0_56;
	setp.lt.u32 	%p23, %r53, 7;
	@%p23 bra 	$L__BB0_49;
	mul.wide.u32 	%rd62, %r272, 2;
	add.s64 	%rd63, %rd5, %rd62;
	ld.local.u16 	%rs56, [%rd63+2];
	st.local.u16 	[%rd63], %rs56;
	ld.local.u16 	%rs57, [%rd63+4];
	st.local.u16 	[%rd63+2], %rs57;
	ld.local.u16 	%rs58, [%rd63+6];
	st.local.u16 	[%rd63+4], %rs58;
	ld.local.u16 	%rs59, [%rd63+8];
	st.local.u16 	[%rd63+6], %rs59;
	ld.local.u16 	%rs60, [%rd63+10];
	st.local.u16 	[%rd63+8], %rs60;
	ld.local.u16 	%rs61, [%rd63+12];
	st.local.u16 	[%rd63+10], %rs61;
	ld.local.u16 	%rs62, [%rd63+14];
	st.local.u16 	[%rd63+12], %rs62;
	add.s32 	%r272, %r272, 8;
	ld.local.u16 	%rs63, [%rd63+16];
	st.local.u16 	[%rd63+14], %rs63;
$L__BB0_49:
	setp.eq.s32 	%p24, %r54, 0;
	@%p24 bra 	$L__BB0_56;
	setp.lt.u32 	%p25, %r55, 3;
	@%p25 bra 	$L__BB0_52;
	mul.wide.u32 	%rd64, %r272, 2;
	add.s64 	%rd65, %rd5, %rd64;
	ld.local.u16 	%rs64, [%rd65+2];
	st.local.u16 	[%rd65], %rs64;
	ld.local.u16 	%rs65, [%rd65+4];
	st.local.u16 	[%rd65+2], %rs65;
	ld.local.u16 	%rs66, [%rd65+6];
	st.local.u16 	[%rd65+4], %rs66;
	add.s32 	%r272, %r272, 4;
	ld.local.u16 	%rs67, [%rd65+8];
	st.local.u16 	[%rd65+6], %rs67;
$L__BB0_52:
	setp.eq.s32 	%p26, %r59, 0;
	@%p26 bra 	$L__BB0_56;
	setp.eq.s32 	%p27, %r59, 1;
	mul.wide.u32 	%rd66, %r272, 2;
	add.s64 	%rd11, %rd5, %rd66;
	ld.local.u16 	%rs68, [%rd11+2];
	st.local.u16 	[%rd11], %rs68;
	@%p27 bra 	$L__BB0_56;
	setp.eq.s32 	%p28, %r59, 2;
	ld.local.u16 	%rs69, [%rd11+4];
	st.local.u16 	[%rd11+2], %rs69;
	@%p28 bra 	$L__BB0_56;
	ld.local.u16 	%rs70, [%rd11+6];
	st.local.u16 	[%rd11+4], %rs70;
$L__BB0_56:
	setp.lt.u32 	%p29, %r3, 15;
	add.s32 	%r173, %r265, %r4;
	add.s32 	%r174, %r173, %r15;
	mul.wide.s32 	%rd67, %r174, 2;
	add.s64 	%rd68, %rd3, %rd67;
	ld.global.u16 	%rs71, [%rd68];
	st.local.u16 	[%rd7], %rs71;
	mov.f32 	%f361, 0f00000000;
	mov.b32 	%r269, 0;
	@%p29 bra 	$L__BB0_59;
	mov.f32 	%f361, 0f00000000;
	mov.b32 	%r267, 0;
$L__BB0_58:
	.pragma "nounroll";
	sub.s32 	%r176, %r3, %r267;
	mul.wide.s32 	%rd69, %r176, 4;
	add.s64 	%rd70, %rd4, %rd69;
	ld.local.f32 	%f144, [%rd70];
	mul.wide.u32 	%rd71, %r267, 2;
	add.s64 	%rd72, %rd5, %rd71;
	ld.local.v4.b32 	{%r177, %r178, %r179, %r180}, [%rd72];
	mov.b32 	{%rs72, %rs73}, %r180;
	mov.b32 	{%rs74, %rs75}, %r179;
	mov.b32 	{%rs76, %rs77}, %r178;
	mov.b32 	{%rs78, %rs79}, %r177;
	cvt.rn.f32.s16 	%f145, %rs78;
	fma.rn.f32 	%f146, %f144, %f145, %f361;
	ld.local.f32 	%f147, [%rd70+-4];
	cvt.rn.f32.s16 	%f148, %rs79;
	fma.rn.f32 	%f149, %f147, %f148, %f146;
	ld.local.f32 	%f150, [%rd70+-8];
	cvt.rn.f32.s16 	%f151, %rs76;
	fma.rn.f32 	%f152, %f150, %f151, %f149;
	ld.local.f32 	%f153, [%rd70+-12];
	cvt.rn.f32.s16 	%f154, %rs77;
	fma.rn.f32 	%f155, %f153, %f154, %f152;
	ld.local.f32 	%f156, [%rd70+-16];
	cvt.rn.f32.s16 	%f157, %rs74;
	fma.rn.f32 	%f158, %f156, %f157, %f155;
	ld.local.f32 	%f159, [%rd70+-20];
	cvt.rn.f32.s16 	%f160, %rs75;
	fma.rn.f32 	%f161, %f159, %f160, %f158;
	ld.local.f32 	%f162, [%rd70+-24];
	cvt.rn.f32.s16 	%f163, %rs72;
	fma.rn.f32 	%f164, %f162, %f163, %f161;
	ld.local.f32 	%f165, [%rd70+-28];
	cvt.rn.f32.s16 	%f166, %rs73;
	fma.rn.f32 	%f167, %f165, %f166, %f164;
	ld.local.f32 	%f168, [%rd70+-32];
	ld.local.v4.b32 	{%r181, %r182, %r183, %r184}, [%rd72+16];
	mov.b32 	{%rs80, %rs81}, %r184;
	mov.b32 	{%rs82, %rs83}, %r183;
	mov.b32 	{%rs84, %rs85}, %r182;
	mov.b32 	{%rs86, %rs87}, %r181;
	cvt.rn.f32.s16 	%f169, %rs86;
	fma.rn.f32 	%f170, %f168, %f169, %f167;
	ld.local.f32 	%f171, [%rd70+-36];
	cvt.rn.f32.s16 	%f172, %rs87;
	fma.rn.f32 	%f173, %f171, %f172, %f170;
	ld.local.f32 	%f174, [%rd70+-40];
	cvt.rn.f32.s16 	%f175, %rs84;
	fma.rn.f32 	%f176, %f174, %f175, %f173;
	ld.local.f32 	%f177, [%rd70+-44];
	cvt.rn.f32.s16 	%f178, %rs85;
	fma.rn.f32 	%f179, %f177, %f178, %f176;
	ld.local.f32 	%f180, [%rd70+-48];
	cvt.rn.f32.s16 	%f181, %rs82;
	fma.rn.f32 	%f182, %f180, %f181, %f179;
	ld.local.f32 	%f183, [%rd70+-52];
	cvt.rn.f32.s16 	%f184, %rs83;
	fma.rn.f32 	%f185, %f183, %f184, %f182;
	ld.local.f32 	%f186, [%rd70+-56];
	cvt.rn.f32.s16 	%f187, %rs80;
	fma.rn.f32 	%f188, %f186, %f187, %f185;
	ld.local.f32 	%f189, [%rd70+-60];
	cvt.rn.f32.s16 	%f190, %rs81;
	fma.rn.f32 	%f361, %f189, %f190, %f188;
	add.s32 	%r267, %r267, 16;
	setp.ne.s32 	%p30, %r267, %r60;
	mov.u32 	%r269, %r60;
	@%p30 bra 	$L__BB0_58;
$L__BB0_59:
	setp.eq.s32 	%p31, %r56, 0;
	@%p31 bra 	$L__BB0_69;
	add.s32 	%r185, %r56, -1;
	setp.lt.u32 	%p32, %r185, 7;
	@%p32 bra 	$L__BB0_62;
	sub.s32 	%r186, %r3, %r269;
	mul.wide.s32 	%rd73, %r186, 4;
	add.s64 	%rd74, %rd4, %rd73;
	ld.local.f32 	%f192, [%rd74];
	mul.wide.u32 	%rd75, %r269, 2;
	add.s64 	%rd76, %rd5, %rd75;
	ld.local.u16 	%rs88, [%rd76];
	cvt.rn.f32.s16 	%f193, %rs88;
	fma.rn.f32 	%f194, %f192, %f193, %f361;
	ld.local.f32 	%f195, [%rd74+-4];
	ld.local.u16 	%rs89, [%rd76+2];
	cvt.rn.f32.s16 	%f196, %rs89;
	fma.rn.f32 	%f197, %f195, %f196, %f194;
	ld.local.f32 	%f198, [%rd74+-8];
	ld.local.u16 	%rs90, [%rd76+4];
	cvt.rn.f32.s16 	%f199, %rs90;
	fma.rn.f32 	%f200, %f198, %f199, %f197;
	ld.local.f32 	%f201, [%rd74+-12];
	ld.local.u16 	%rs91, [%rd76+6];
	cvt.rn.f32.s16 	%f202, %rs91;
	fma.rn.f32 	%f203, %f201, %f202, %f200;
	ld.local.f32 	%f204, [%rd74+-16];
	ld.local.u16 	%rs92, [%rd76+8];
	cvt.rn.f32.s16 	%f205, %rs92;
	fma.rn.f32 	%f206, %f204, %f205, %f203;
	ld.local.f32 	%f207, [%rd74+-20];
	ld.local.u16 	%rs93, [%rd76+10];
	cvt.rn.f32.s16 	%f208, %rs93;
	fma.rn.f32 	%f209, %f207, %f208, %f206;
	ld.local.f32 	%f210, [%rd74+-24];
	ld.local.u16 	%rs94, [%rd76+12];
	cvt.rn.f32.s16 	%f211, %rs94;
	fma.rn.f32 	%f212, %f210, %f211, %f209;
	ld.local.f32 	%f213, [%rd74+-28];
	ld.local.u16 	%rs95, [%rd76+14];
	cvt.rn.f32.s16 	%f214, %rs95;
	fma.rn.f32 	%f361, %f213, %f214, %f212;
	add.s32 	%r269, %r269, 8;
$L__BB0_62:
	setp.eq.s32 	%p33, %r57, 0;
	@%p33 bra 	$L__BB0_69;
	add.s32 	%r187, %r57, -1;
	setp.lt.u32 	%p34, %r187, 3;
	@%p34 bra 	$L__BB0_65;
	sub.s32 	%r188, %r3, %r269;
	mul.wide.s32 	%rd77, %r188, 4;
	add.s64 	%rd78, %rd4, %rd77;
	ld.local.f32 	%f216, [%rd78];
	mul.wide.u32 	%rd79, %r269, 2;
	add.s64 	%rd80, %rd5, %rd79;
	ld.local.u16 	%rs96, [%rd80];
	cvt.rn.f32.s16 	%f217, %rs96;
	fma.rn.f32 	%f218, %f216, %f217, %f361;
	ld.local.f32 	%f219, [%rd78+-4];
	ld.local.u16 	%rs97, [%rd80+2];
	cvt.rn.f32.s16 	%f220, %rs97;
	fma.rn.f32 	%f221, %f219, %f220, %f218;
	ld.local.f32 	%f222, [%rd78+-8];
	ld.local.u16 	%rs98, [%rd80+4];
	cvt.rn.f32.s16 	%f223, %rs98;
	fma.rn.f32 	%f224, %f222, %f223, %f221;
	ld.local.f32 	%f225, [%rd78+-12];
	ld.local.u16 	%rs99, [%rd80+6];
	cvt.rn.f32.s16 	%f226, %rs99;
	fma.rn.f32 	%f361, %f225, %f226, %f224;
	add.s32 	%r269, %r269, 4;
$L__BB0_65:
	setp.eq.s32 	%p35, %r61, 0;
	@%p35 bra 	$L__BB0_69;
	setp.eq.s32 	%p36, %r61, 1;
	sub.s32 	%r189, %r3, %r269;
	mul.wide.s32 	%rd81, %r189, 4;
	add.s64 	%rd9, %rd4, %rd81;
	ld.local.f32 	%f227, [%rd9];
	mul.wide.u32 	%rd82, %r269, 2;
	add.s64 	%rd10, %rd5, %rd82;
	ld.local.u16 	%rs100, [%rd10];
	cvt.rn.f32.s16 	%f228, %rs100;
	fma.rn.f32 	%f361, %f227, %f228, %f361;
	@%p36 bra 	$L__BB0_69;
	setp.eq.s32 	%p37, %r61, 2;
	ld.local.f32 	%f229, [%rd9+-4];
	ld.local.u16 	%rs101, [%rd10+2];
	cvt.rn.f32.s16 	%f230, %rs101;
	fma.rn.f32 	%f361, %f229, %f230, %f361;
	@%p37 bra 	$L__BB0_69;
	ld.local.f32 	%f231, [%rd9+-8];
	ld.local.u16 	%rs102, [%rd10+4];
	cvt.rn.f32.s16 	%f232, %rs102;
	fma.rn.f32 	%f361, %f231, %f232, %f361;
$L__BB0_69:
	min.f32 	%f233, %f361, 0f46FFFE00;
	max.f32 	%f234, %f233, 0fC7000000;
	cvt.rni.f32.f32 	%f235, %f234;
	cvt.rzi.s32.f32 	%r190, %f235;
	shl.b32 	%r191, %r265, 1;
	cvt.u64.u32 	%rd83, %r191;
	add.s64 	%rd84, %rd6, %rd83;
	st.global.u16 	[%rd84], %r190;
	add.s32 	%r265, %r265, 1;
	setp.eq.s32 	%p38, %r265, %r277;
	@%p38 bra 	$L__BB0_70;
	bra.uni 	$L__BB0_43;
$L__BB0_70:
	setp.ge.s32 	%p48, %r277, %r2;
	@%p48 bra 	$L__BB0_114;
	setp.gt.s32 	%p49, %r3, -1;
	@%p49 bra 	$L__BB0_83;
	mov.f32 	%f343, 0f00000000;
	cvt.rni.f32.f32 	%f344, %f343;
	cvt.rzi.s32.f32 	%r243, %f344;
	cvt.u16.u32 	%rs7, %r243;
	sub.s32 	%r80, %r2, %r277;
	and.b32  	%r81, %r80, 7;
	sub.s32 	%r244, %r277, %r2;
	setp.gt.u32 	%p71, %r244, -8;
	@%p71 bra 	$L__BB0_75;
	and.b32  	%r245, %r80, -8;
	neg.s32 	%r275, %r245;
	mul.wide.s32 	%rd135, %r4, 2;
	cvt.u16.u32 	%rs174, %r2;
	sub.s16 	%rs175, %rs174, %rs1;
	cvt.u32.u16 	%r246, %rs175;
	mul.wide.u32 	%rd136, %r246, 2;
	add.s64 	%rd137, %rd135, %rd136;
	add.s64 	%rd138, %rd137, %rd2;
	add.s64 	%rd147, %rd138, 8;
$L__BB0_74:
	.pragma "nounroll";
	st.global.u16 	[%rd147+-8], %rs7;
	st.global.u16 	[%rd147+-6], %rs7;
	st.global.u16 	[%rd147+-4], %rs7;
	st.global.u16 	[%rd147+-2], %rs7;
	st.global.u16 	[%rd147], %rs7;
	st.global.u16 	[%rd147+2], %rs7;
	st.global.u16 	[%rd147+4], %rs7;
	st.global.u16 	[%rd147+6], %rs7;
	add.s32 	%r277, %r277, 8;
	add.s32 	%r275, %r275, 8;
	add.s64 	%rd147, %rd147, 16;
	setp.ne.s32 	%p72, %r275, 0;
	@%p72 bra 	$L__BB0_74;
$L__BB0_75:
	setp.eq.s32 	%p73, %r81, 0;
	@%p73 bra 	$L__BB0_114;
	and.b32  	%r88, %r80, 3;
	setp.lt.u32 	%p74, %r81, 4;
	@%p74 bra 	$L__BB0_78;
	mul.wide.s32 	%rd139, %r277, 2;
	add.s64 	%rd140, %rd6, %rd139;
	st.global.u16 	[%rd140], %rs7;
	st.global.u16 	[%rd140+2], %rs7;
	st.global.u16 	[%rd140+4], %rs7;
	st.global.u16 	[%rd140+6], %rs7;
	add.s32 	%r277, %r277, 4;
$L__BB0_78:
	setp.eq.s32 	%p75, %r88, 0;
	@%p75 bra 	$L__BB0_114;
	setp.eq.s32 	%p76, %r88, 1;
	@%p76 bra 	$L__BB0_81;
	mul.wide.s32 	%rd141, %r277, 2;
	add.s64 	%rd142, %rd6, %rd141;
	st.global.u16 	[%rd142], %rs7;
	st.global.u16 	[%rd142+2], %rs7;
	add.s32 	%r277, %r277, 2;
$L__BB0_81:
	and.b32  	%r247, %r80, 1;
	setp.eq.b32 	%p77, %r247, 1;
	not.pred 	%p78, %p77;
	@%p78 bra 	$L__BB0_114;
	mul.wide.s32 	%rd143, %r277, 2;
	add.s64 	%rd144, %rd6, %rd143;
	st.global.u16 	[%rd144], %rs7;
	bra.uni 	$L__BB0_114;
$L__BB0_83:
	setp.ne.s32 	%p50, %r3, 0;
	@%p50 bra 	$L__BB0_86;
	ld.local.f32 	%f29, [%rd8];
	mul.wide.s32 	%rd132, %r4, 2;
	cvt.u16.u32 	%rs170, %r2;
	sub.s16 	%rs171, %rs170, %rs1;
	cvt.u32.u16 	%r241, %rs171;
	mul.wide.u32 	%rd133, %r241, 2;
	add.s64 	%rd134, %rd132, %rd133;
	add.s64 	%rd149, %rd2, %rd134;
	sub.s32 	%r289, %r277, %r2;
$L__BB0_85:
	mov.b16 	%rs172, 0;
	st.local.u16 	[%rd7], %rs172;
	ld.local.u16 	%rs173, [%rd5];
	cvt.rn.f32.s16 	%f338, %rs173;
	fma.rn.f32 	%f339, %f29, %f338, 0f00000000;
	min.f32 	%f340, %f339, 0f46FFFE00;
	max.f32 	%f341, %f340, 0fC7000000;
	cvt.rni.f32.f32 	%f342, %f341;
	cvt.rzi.s32.f32 	%r242, %f342;
	st.global.u16 	[%rd149], %r242;
	add.s64 	%rd149, %rd149, 2;
	add.s32 	%r289, %r289, 1;
	setp.ne.s32 	%p70, %r289, 0;
	@%p70 bra 	$L__BB0_85;
	bra.uni 	$L__BB0_114;
$L__BB0_86:
	and.b32  	%r94, %r3, 15;
	add.s32 	%r95, %r94, -1;
	and.b32  	%r96, %r3, 7;
	add.s32 	%r97, %r96, -1;
	and.b32  	%r98, %r6, 15;
	add.s32 	%r99, %r98, -1;
	and.b32  	%r100, %r6, 7;
	add.s32 	%r101, %r100, -1;
	and.b32  	%r102, %r3, 2147483632;
	and.b32  	%r103, %r3, 3;
	and.b32  	%r104, %r6, -16;
	and.b32  	%r105, %r6, 3;
	add.s64 	%rd16, %rd5, 16;
	neg.s32 	%r106, %r102;
$L__BB0_87:
	setp.lt.u32 	%p51, %r3, 16;
	mov.b32 	%r287, 0;
	@%p51 bra 	$L__BB0_90;
	mov.u32 	%r281, %r106;
	mov.u64 	%rd148, %rd16;
$L__BB0_89:
	.pragma "nounroll";
	ld.local.u16 	%rs107, [%rd148+-14];
	ld.local.u32 	%r212, [%rd148+-12];
	ld.local.v4.u16 	{%rs108, %rs109, %rs110, %rs111}, [%rd148+-8];
	ld.local.v4.b32 	{%r213, %r214, %r215, %r216}, [%rd148];
	mov.b32 	{%rs112, %rs113}, %r216;
	mov.b32 	{%rs114, %rs115}, %r213;
	mov.b32 	{%rs116, %rs117}, %r212;
	mov.b32 	%r217, {%rs107, %rs116};
	mov.b32 	%r218, {%rs117, %rs108};
	mov.b32 	%r219, {%rs109, %rs110};
	mov.b32 	%r220, {%rs111, %rs114};
	st.local.v4.b32 	[%rd148+-16], {%r217, %r218, %r219, %r220};
	ld.local.u16 	%rs118, [%rd148+16];
	mov.b32 	%r221, {%rs113, %rs118};
	mov.b32 	{%rs119, %rs120}, %r215;
	mov.b32 	%r222, {%rs120, %rs112};
	mov.b32 	{%rs121, %rs122}, %r214;
	mov.b32 	%r223, {%rs122, %rs119};
	mov.b32 	%r224, {%rs115, %rs121};
	st.local.v4.b32 	[%rd148], {%r224, %r223, %r222, %r221};
	add.s64 	%rd148, %rd148, 32;
	add.s32 	%r281, %r281, 16;
	setp.eq.s32 	%p52, %r281, 0;
	mov.u32 	%r287, %r102;
	@%p52 bra 	$L__BB0_90;
	bra.uni 	$L__BB0_89;
$L__BB0_90:
	setp.eq.s32 	%p53, %r94, 0;
	@%p53 bra 	$L__BB0_100;
	setp.lt.u32 	%p54, %r95, 7;
	@%p54 bra 	$L__BB0_93;
	mul.wide.u32 	%rd111, %r287, 2;
	add.s64 	%rd112, %rd5, %rd111;
	ld.local.u16 	%rs123, [%rd112+2];
	st.local.u16 	[%rd112], %rs123;
	ld.local.u16 	%rs124, [%rd112+4];
	st.local.u16 	[%rd112+2], %rs124;
	ld.local.u16 	%rs125, [%rd112+6];
	st.local.u16 	[%rd112+4], %rs125;
	ld.local.u16 	%rs126, [%rd112+8];
	st.local.u16 	[%rd112+6], %rs126;
	ld.local.u16 	%rs127, [%rd112+10];
	st.local.u16 	[%rd112+8], %rs127;
	ld.local.u16 	%rs128, [%rd112+12];
	st.local.u16 	[%rd112+10], %rs128;
	ld.local.u16 	%rs129, [%rd112+14];
	st.local.u16 	[%rd112+12], %rs129;
	add.s32 	%r287, %r287, 8;
	ld.local.u16 	%rs130, [%rd112+16];
	st.local.u16 	[%rd112+14], %rs130;
$L__BB0_93:
	setp.eq.s32 	%p55, %r96, 0;
	@%p55 bra 	$L__BB0_100;
	setp.lt.u32 	%p56, %r97, 3;
	@%p56 bra 	$L__BB0_96;
	mul.wide.u32 	%rd113, %r287, 2;
	add.s64 	%rd114, %rd5, %rd113;
	ld.local.u16 	%rs131, [%rd114+2];
	st.local.u16 	[%rd114], %rs131;
	ld.local.u16 	%rs132, [%rd114+4];
	st.local.u16 	[%rd114+2], %rs132;
	ld.local.u16 	%rs133, [%rd114+6];
	st.local.u16 	[%rd114+4], %rs133;
	add.s32 	%r287, %r287, 4;
	ld.local.u16 	%rs134, [%rd114+8];
	st.local.u16 	[%rd114+6], %rs134;
$L__BB0_96:
	setp.eq.s32 	%p57, %r103, 0;
	@%p57 bra 	$L__BB0_100;
	setp.eq.s32 	%p58, %r103, 1;
	mul.wide.u32 	%rd115, %r287, 2;
	add.s64 	%rd21, %rd5, %rd115;
	ld.local.u16 	%rs135, [%rd21+2];
	st.local.u16 	[%rd21], %rs135;
	@%p58 bra 	$L__BB0_100;
	setp.eq.s32 	%p59, %r103, 2;
	ld.local.u16 	%rs136, [%rd21+4];
	st.local.u16 	[%rd21+2], %rs136;
	@%p59 bra 	$L__BB0_100;
	ld.local.u16 	%rs137, [%rd21+6];
	st.local.u16 	[%rd21+4], %rs137;
$L__BB0_100:
	setp.lt.u32 	%p60, %r3, 15;
	mov.b16 	%rs138, 0;
	st.local.u16 	[%rd7], %rs138;
	mov.f32 	%f369, 0f00000000;
	mov.b32 	%r284, 0;
	@%p60 bra 	$L__BB0_103;
	mov.f32 	%f369, 0f00000000;
	mov.b32 	%r282, 0;
$L__BB0_102:
	.pragma "nounroll";
	sub.s32 	%r227, %r3, %r282;
	mul.wide.s32 	%rd116, %r227, 4;
	add.s64 	%rd117, %rd4, %rd116;
	ld.local.f32 	%f246, [%rd117];
	mul.wide.u32 	%rd118, %r282, 2;
	add.s64 	%rd119, %rd5, %rd118;
	ld.local.v4.b32 	{%r228, %r229, %r230, %r231}, [%rd119];
	mov.b32 	{%rs139, %rs140}, %r231;
	mov.b32 	{%rs141, %rs142}, %r230;
	mov.b32 	{%rs143, %rs144}, %r229;
	mov.b32 	{%rs145, %rs146}, %r228;
	cvt.rn.f32.s16 	%f247, %rs145;
	fma.rn.f32 	%f248, %f246, %f247, %f369;
	ld.local.f32 	%f249, [%rd117+-4];
	cvt.rn.f32.s16 	%f250, %rs146;
	fma.rn.f32 	%f251, %f249, %f250, %f248;
	ld.local.f32 	%f252, [%rd117+-8];
	cvt.rn.f32.s16 	%f253, %rs143;
	fma.rn.f32 	%f254, %f252, %f253, %f251;
	ld.local.f32 	%f255, [%rd117+-12];
	cvt.rn.f32.s16 	%f256, %rs144;
	fma.rn.f32 	%f257, %f255, %f256, %f254;
	ld.local.f32 	%f258, [%rd117+-16];
	cvt.rn.f32.s16 	%f259, %rs141;
	fma.rn.f32 	%f260, %f258, %f259, %f257;
	ld.local.f32 	%f261, [%rd117+-20];
	cvt.rn.f32.s16 	%f262, %rs142;
	fma.rn.f32 	%f263, %f261, %f262, %f260;
	ld.local.f32 	%f264, [%rd117+-24];
	cvt.rn.f32.s16 	%f265, %rs139;
	fma.rn.f32 	%f266, %f264, %f265, %f263;
	ld.local.f32 	%f267, [%rd117+-28];
	cvt.rn.f32.s16 	%f268, %rs140;
	fma.rn.f32 	%f269, %f267, %f268, %f266;
	ld.local.f32 	%f270, [%rd117+-32];
	ld.local.v4.b32 	{%r232, %r233, %r234, %r235}, [%rd119+16];
	mov.b32 	{%rs147, %rs148}, %r235;
	mov.b32 	{%rs149, %rs150}, %r234;
	mov.b32 	{%rs151, %rs152}, %r233;
	mov.b32 	{%rs153, %rs154}, %r232;
	cvt.rn.f32.s16 	%f271, %rs153;
	fma.rn.f32 	%f272, %f270, %f271, %f269;
	ld.local.f32 	%f273, [%rd117+-36];
	cvt.rn.f32.s16 	%f274, %rs154;
	fma.rn.f32 	%f275, %f273, %f274, %f272;
	ld.local.f32 	%f276, [%rd117+-40];
	cvt.rn.f32.s16 	%f277, %rs151;
	fma.rn.f32 	%f278, %f276, %f277, %f275;
	ld.local.f32 	%f279, [%rd117+-44];
	cvt.rn.f32.s16 	%f280, %rs152;
	fma.rn.f32 	%f281, %f279, %f280, %f278;
	ld.local.f32 	%f282, [%rd117+-48];
	cvt.rn.f32.s16 	%f283, %rs149;
	fma.rn.f32 	%f284, %f282, %f283, %f281;
	ld.local.f32 	%f285, [%rd117+-52];
	cvt.rn.f32.s16 	%f286, %rs150;
	fma.rn.f32 	%f287, %f285, %f286, %f284;
	ld.local.f32 	%f288, [%rd117+-56];
	cvt.rn.f32.s16 	%f289, %rs147;
	fma.rn.f32 	%f290, %f288, %f289, %f287;
	ld.local.f32 	%f291, [%rd117+-60];
	cvt.rn.f32.s16 	%f292, %rs148;
	fma.rn.f32 	%f369, %f291, %f292, %f290;
	add.s32 	%r282, %r282, 16;
	setp.ne.s32 	%p61, %r282, %r104;
	mov.u32 	%r284, %r104;
	@%p61 bra 	$L__BB0_102;
$L__BB0_103:
	setp.eq.s32 	%p62, %r98, 0;
	@%p62 bra 	$L__BB0_113;
	setp.lt.u32 	%p63, %r99, 7;
	@%p63 bra 	$L__BB0_106;
	sub.s32 	%r236, %r3, %r284;
	mul.wide.s32 	%rd120, %r236, 4;
	add.s64 	%rd121, %rd4, %rd120;
	ld.local.f32 	%f294, [%rd121];
	mul.wide.u32 	%rd122, %r284, 2;
	add.s64 	%rd123, %rd5, %rd122;
	ld.local.u16 	%rs155, [%rd123];
	cvt.rn.f32.s16 	%f295, %rs155;
	fma.rn.f32 	%f296, %f294, %f295, %f369;
	ld.local.f32 	%f297, [%rd121+-4];
	ld.local.u16 	%rs156, [%rd123+2];
	cvt.rn.f32.s16 	%f298, %rs156;
	fma.rn.f32 	%f299, %f297, %f298, %f296;
	ld.local.f32 	%f300, [%rd121+-8];
	ld.local.u16 	%rs157, [%rd123+4];
	cvt.rn.f32.s16 	%f301, %rs157;
	fma.rn.f32 	%f302, %f300, %f301, %f299;
	ld.local.f32 	%f303, [%rd121+-12];
	ld.local.u16 	%rs158, [%rd123+6];
	cvt.rn.f32.s16 	%f304, %rs158;
	fma.rn.f32 	%f305, %f303, %f304, %f302;
	ld.local.f32 	%f306, [%rd121+-16];
	ld.local.u16 	%rs159, [%rd123+8];
	cvt.rn.f32.s16 	%f307, %rs159;
	fma.rn.f32 	%f308, %f306, %f307, %f305;
	ld.local.f32 	%f309, [%rd121+-20];
	ld.local.u16 	%rs160, [%rd123+10];
	cvt.rn.f32.s16 	%f310, %rs160;
	fma.rn.f32 	%f311, %f309, %f310, %f308;
	ld.local.f32 	%f312, [%rd121+-24];
	ld.local.u16 	%rs161, [%rd123+12];
	cvt.rn.f32.s16 	%f313, %rs161;
	fma.rn.f32 	%f314, %f312, %f313, %f311;
	ld.local.f32 	%f315, [%rd121+-28];
	ld.local.u16 	%rs162, [%rd123+14];
	cvt.rn.f32.s16 	%f316, %rs162;
	fma.rn.f32 	%f369, %f315, %f316, %f314;
	add.s32 	%r284, %r284, 8;
$L__BB0_106:
	setp.eq.s32 	%p64, %r100, 0;
	@%p64 bra 	$L__BB0_113;
	setp.lt.u32 	%p65, %r101, 3;
	@%p65 bra 	$L__BB0_109;
	sub.s32 	%r237, %r3, %r284;
	mul.wide.s32 	%rd124, %r237, 4;
	add.s64 	%rd125, %rd4, %rd124;
	ld.local.f32 	%f318, [%rd125];
	mul.wide.u32 	%rd126, %r284, 2;
	add.s64 	%rd127, %rd5, %rd126;
	ld.local.u16 	%rs163, [%rd127];
	cvt.rn.f32.s16 	%f319, %rs163;
	fma.rn.f32 	%f320, %f318, %f319, %f369;
	ld.local.f32 	%f321, [%rd125+-4];
	ld.local.u16 	%rs164, [%rd127+2];
	cvt.rn.f32.s16 	%f322, %rs164;
	fma.rn.f32 	%f323, %f321, %f322, %f320;
	ld.local.f32 	%f324, [%rd125+-8];
	ld.local.u16 	%rs165, [%rd127+4];
	cvt.rn.f32.s16 	%f325, %rs165;
	fma.rn.f32 	%f326, %f324, %f325, %f323;
	ld.local.f32 	%f327, [%rd125+-12];
	ld.local.u16 	%rs166, [%rd127+6];
	cvt.rn.f32.s16 	%f328, %rs166;
	fma.rn.f32 	%f369, %f327, %f328, %f326;
	add.s32 	%r284, %r284, 4;
$L__BB0_109:
	setp.eq.s32 	%p66, %r105, 0;
	@%p66 bra 	$L__BB0_113;
	setp.eq.s32 	%p67, %r105, 1;
	sub.s32 	%r238, %r3, %r284;
	mul.wide.s32 	%rd128, %r238, 4;
	add.s64 	%rd19, %rd4, %rd128;
	ld.local.f32 	%f329, [%rd19];
	mul.wide.u32 	%rd129, %r284, 2;
	add.s64 	%rd20, %rd5, %rd129;
	ld.local.u16 	%rs167, [%rd20];
	cvt.rn.f32.s16 	%f330, %rs167;
	fma.rn.f32 	%f369, %f329, %f330, %f369;
	@%p67 bra 	$L__BB0_113;
	setp.eq.s32 	%p68, %r105, 2;
	ld.local.f32 	%f331, [%rd19+-4];
	ld.local.u16 	%rs168, [%rd20+2];
	cvt.rn.f32.s16 	%f332, %rs168;
	fma.rn.f32 	%f369, %f331, %f332, %f369;
	@%p68 bra 	$L__BB0_113;
	ld.local.f32 	%f333, [%rd19+-8];
	ld.local.u16 	%rs169, [%rd20+4];
	cvt.rn.f32.s16 	%f334, %rs169;
	fma.rn.f32 	%f369, %f333, %f334, %f369;
$L__BB0_113:
	min.f32 	%f335, %f369, 0f46FFFE00;
	max.f32 	%f336, %f335, 0fC7000000;
	cvt.rni.f32.f32 	%f337, %f336;
	cvt.rzi.s32.f32 	%r239, %f337;
	shl.b32 	%r240, %r277, 1;
	cvt.u64.u32 	%rd130, %r240;
	add.s64 	%rd131, %rd6, %rd130;
	st.global.u16 	[%rd131], %r239;
	add.s32 	%r277, %r277, 1;
	setp.eq.s32 	%p69, %r277, %r2;
	@%p69 bra 	$L__BB0_114;
	bra.uni 	$L__BB0_87;
$L__BB0_114:
	mov.b16 	%rs176, 0;
	st.global.u16 	[%rd6], %rs176;
	mul.wide.s32 	%rd145, %r2, 2;
	add.s64 	%rd146, %rd6, %rd145;
	st.global.u16 	[%rd146+-4], %rs176;
	st.global.u16 	[%rd146+-2], %rs176;
$L__BB0_115:
	ret;

}
	// .globl	pwi_1pix_per_thread
.visible .entry pwi_1pix_per_thread(
	.param .u64 .ptr .align 1 pwi_1pix_per_thread_param_0,
	.param .u64 .ptr .align 1 pwi_1pix_per_thread_param_1,
	.param .u64 .ptr .align 1 pwi_1pix_per_thread_param_2,
	.param .u64 .ptr .align 1 pwi_1pix_per_thread_param_3,
	.param .u64 .ptr .align 1 pwi_1pix_per_thread_param_4,
	.param .u64 .ptr .align 1 pwi_1pix_per_thread_param_5,
	.param .u64 .ptr .align 1 pwi_1pix_per_thread_param_6,
	.param .u64 .ptr .align 1 pwi_1pix_per_thread_param_7
)
{
	.local .align 4 .b8 	__local_depot1[28];
	.reg .b64 	%SP;
	.reg .b64 	%SPL;
	.reg .pred 	%p<32>;
	.reg .b16 	%rs<13>;
	.reg .b32 	%r<121>;
	.reg .b32 	%f<165>;
	.reg .b64 	%rd<63>;
	.reg .b64 	%fd<5>;

	mov.u64 	%SPL, __local_depot1;
	ld.param.u64 	%rd21, [pwi_1pix_per_thread_param_0];
	ld.param.u64 	%rd14, [pwi_1pix_per_thread_param_1];
	ld.param.u64 	%rd15, [pwi_1pix_per_thread_param_2];
	ld.param.u64 	%rd16, [pwi_1pix_per_thread_param_3];
	ld.param.u64 	%rd17, [pwi_1pix_per_thread_param_4];
	ld.param.u64 	%rd19, [pwi_1pix_per_thread_param_6];
	cvta.to.global.u64 	%rd22, %rd21;
	add.u64 	%rd1, %SPL, 0;
	add.u64 	%rd2, %SPL, 0;
	mov.u32 	%r34, %ctaid.x;
	mov.u32 	%r35, %ntid.x;
	mov.u32 	%r36, %tid.x;
	mad.lo.s32 	%r1, %r34, %r35, %r36;
	mov.u32 	%r37, %ctaid.y;
	mov.u32 	%r38, %ntid.y;
	mov.u32 	%r39, %tid.y;
	mad.lo.s32 	%r40, %r37, %r38, %r39;
	ld.global.u32 	%r3, [%rd22+4];
	ld.global.u32 	%r4, [%rd22+8];
	ld.global.u32 	%r41, [%rd22+12];
	ld.global.u32 	%r42, [%rd22+16];
	and.b32  	%r43, %r1, 65535;
	setp.ge.s32 	%p1, %r43, %r42;
	and.b32  	%r44, %r40, 65535;
	setp.ge.s32 	%p2, %r44, %r41;
	or.pred  	%p3, %p1, %p2;
	mov.f32 	%f158, 0f00000000;
	mov.f32 	%f157, 0f00000000;
	mov.f32 	%f156, 0f00000000;
	mov.f32 	%f155, 0f00000000;
	@%p3 bra 	$L__BB1_24;
	cvta.to.global.u64 	%rd25, %rd14;
	cvt.u16.u32 	%rs5, %r40;
	cvt.u16.u32 	%rs6, %r1;
	ld.global.f32 	%f1, [%rd25];
	ld.global.f32 	%f2, [%rd25+4];
	ld.global.f32 	%f3, [%rd25+8];
	ld.global.f32 	%f43, [%rd25+32];
	ld.global.f32 	%f44, [%rd25+36];
	ld.global.f32 	%f45, [%rd25+24];
	ld.global.f32 	%f46, [%rd25+28];
	ld.global.f32 	%f4, [%rd25+40];
	ld.global.f32 	%f5, [%rd25+44];
	ld.global.f32 	%f6, [%rd25+20];
	cvt.rn.f32.u16 	%f47, %rs5;
	fma.rn.f32 	%f7, %f45, %f47, %f43;
	cvt.rn.f32.u16 	%f48, %rs6;
	fma.rn.f32 	%f8, %f46, %f48, %f44;
	neg.f32 	%f9, %f5;
	mad.lo.s32 	%r6, %r41, %r1, %r40;
	setp.lt.s32 	%p4, %r3, 1;
	@%p4 bra 	$L__BB1_23;
	setp.lt.s32 	%p5, %r4, 1;
	@%p5 bra 	$L__BB1_23;
	cvta.to.global.u64 	%rd26, %rd16;
	ld.global.u16 	%rs8, [%rd26];
	cvta.to.global.u64 	%rd27, %rd17;
	ld.global.u16 	%rs9, [%rd27];
	cvt.rn.f32.s16 	%f10, %rs8;
	cvt.rn.f32.s16 	%f11, %rs9;
	cvta.to.global.u64 	%rd3, %rd15;
	mov.f32 	%f155, 0f00000000;
	mov.b16 	%rs11, 0;
	abs.f32 	%f53, %f8;
	mov.b32 	%r46, %f53;
	mov.u64 	%rd40, __cudart_i2opi_f;
	mov.f32 	%f156, %f155;
	mov.f32 	%f157, %f155;
	mov.f32 	%f158, %f155;
	mov.f32 	%f154, %f9;
$L__BB1_4:
	add.f32 	%f154, %f3, %f154;
	sub.f32 	%f51, %f154, %f7;
	abs.f32 	%f52, %f51;
	mov.b32 	%r45, %f52;
	min.s32 	%r47, %r46, %r45;
	mov.b32 	%f54, %r47;
	max.s32 	%r48, %r45, %r46;
	mov.b32 	%f55, %r48;
	and.b32  	%r49, %r48, -33554432;
	xor.b32  	%r50, %r49, 2122317824;
	mov.b32 	%f56, %r50;
	mul.f32 	%f57, %f54, %f56;
	mul.f32 	%f58, %f55, %f56;
	mul.f32 	%f59, %f57, %f57;
	fma.rn.f32 	%f60, %f58, %f58, %f59;
	sqrt.rn.f32 	%f61, %f60;
	or.b32  	%r51, %r49, 8388608;
	mov.b32 	%f62, %r51;
	mul.f32 	%f63, %f61, %f62;
	setp.eq.f32 	%p6, %f54, 0f00000000;
	selp.f32 	%f64, %f55, %f63, %p6;
	setp.eq.f32 	%p7, %f54, 0f7F800000;
	selp.f32 	%f65, 0f7F800000, %f64, %p7;
	div.rn.f32 	%f18, %f65, %f2;
	add.f32 	%f66, %f52, 0f34000000;
	div.rn.f32 	%f67, %f8, %f66;
	setp.gt.f32 	%p8, %f67, %f6;
	selp.f32 	%f19, 0f3F800000, 0f00000000, %p8;
	mov.b16 	%rs12, 0;
$L__BB1_5:
	cvt.u32.u16 	%r52, %rs12;
	mul.wide.u32 	%rd28, %r52, 4;
	add.s64 	%rd29, %rd3, %rd28;
	ld.global.f32 	%f24, [%rd29];
	mul.f32 	%f68, %f24, 0f3F22F983;
	cvt.rni.s32.f32 	%r120, %f68;
	cvt.rn.f32.s32 	%f69, %r120;
	fma.rn.f32 	%f70, %f69, 0fBFC90FDA, %f24;
	fma.rn.f32 	%f71, %f69, 0fB3A22168, %f70;
	fma.rn.f32 	%f160, %f69, 0fA7C234C5, %f71;
	abs.f32 	%f26, %f24;
	setp.ltu.f32 	%p9, %f26, 0f47CE4780;
	mov.u32 	%r116, %r120;
	mov.f32 	%f159, %f160;
	@%p9 bra 	$L__BB1_13;
	setp.eq.f32 	%p10, %f26, 0f7F800000;
	@%p10 bra 	$L__BB1_12;
	mov.b32 	%r8, %f24;
	shl.b32 	%r54, %r8, 8;
	or.b32  	%r9, %r54, -2147483648;
	mov.b64 	%rd61, 0;
	mov.b32 	%r113, 0;
	mov.u64 	%rd59, %rd40;
	mov.u64 	%rd60, %rd2;
$L__BB1_8:
	.pragma "nounroll";
	ld.global.nc.u32 	%r55, [%rd59];
	mad.wide.u32 	%rd32, %r55, %r9, %rd61;
	shr.u64 	%rd61, %rd32, 32;
	st.local.u32 	[%rd60], %rd32;
	add.s32 	%r113, %r113, 1;
	add.s64 	%rd60, %rd60, 4;
	add.s64 	%rd59, %rd59, 4;
	setp.ne.s32 	%p11, %r113, 6;
	@%p11 bra 	$L__BB1_8;
	shr.u32 	%r56, %r8, 23;
	st.local.u32 	[%rd2+24], %rd61;
	and.b32  	%r12, %r56, 31;
	and.b32  	%r57, %r56, 224;
	add.s32 	%r58, %r57, -128;
	shr.u32 	%r59, %r58, 5;
	mul.wide.u32 	%rd33, %r59, 4;
	sub.s64 	%rd10, %rd2, %rd33;
	ld.local.u32 	%r114, [%rd10+24];
	ld.local.u32 	%r115, [%rd10+20];
	setp.eq.s32 	%p12, %r12, 0;
	@%p12 bra 	$L__BB1_11;
	shf.l.wrap.b32 	%r114, %r115, %r114, %r12;
	ld.local.u32 	%r60, [%rd10+16];
	shf.l.wrap.b32 	%r115, %r60, %r115, %r12;
$L__BB1_11:
	shr.u32 	%r61, %r114, 30;
	shf.l.wrap.b32 	%r62, %r115, %r114, 2;
	shl.b32 	%r63, %r115, 2;
	shr.u32 	%r64, %r62, 31;
	add.s32 	%r65, %r64, %r61;
	neg.s32 	%r66, %r65;
	setp.lt.s32 	%p13, %r8, 0;
	selp.b32 	%r116, %r66, %r65, %p13;
	xor.b32  	%r67, %r62, %r8;
	shr.s32 	%r68, %r62, 31;
	xor.b32  	%r69, %r68, %r62;
	xor.b32  	%r70, %r68, %r63;
	cvt.u64.u32 	%rd34, %r69;
	shl.b64 	%rd35, %rd34, 32;
	cvt.u64.u32 	%rd36, %r70;
	or.b64  	%rd37, %rd35, %rd36;
	cvt.rn.f64.s64 	%fd1, %rd37;
	mul.f64 	%fd2, %fd1, 0d3BF921FB54442D19;
	cvt.rn.f32.f64 	%f72, %fd2;
	neg.f32 	%f73, %f72;
	setp.lt.s32 	%p14, %r67, 0;
	selp.f32 	%f159, %f73, %f72, %p14;
	bra.uni 	$L__BB1_13;
$L__BB1_12:
	mov.f32 	%f74, 0f00000000;
	mul.rn.f32 	%f159, %f24, %f74;
	mov.b32 	%r116, 0;
$L__BB1_13:
	mul.rn.f32 	%f75, %f159, %f159;
	and.b32  	%r72, %r116, 1;
	setp.eq.b32 	%p16, %r72, 1;
	selp.f32 	%f76, 0f3F800000, %f159, %p16;
	fma.rn.f32 	%f77, %f75, %f76, 0f00000000;
	fma.rn.f32 	%f78, %f75, 0f37CBAC00, 0fBAB607ED;
	selp.f32 	%f79, %f78, 0fB94D4153, %p16;
	selp.f32 	%f80, 0f3D2AAABB, 0f3C0885E4, %p16;
	fma.rn.f32 	%f81, %f79, %f75, %f80;
	selp.f32 	%f82, 0fBEFFFFFF, 0fBE2AAAA8, %p16;
	fma.rn.f32 	%f83, %f81, %f75, %f82;
	fma.rn.f32 	%f84, %f83, %f77, %f76;
	and.b32  	%r73, %r116, 2;
	setp.eq.s32 	%p17, %r73, 0;
	mov.f32 	%f85, 0f00000000;
	sub.f32 	%f86, %f85, %f84;
	selp.f32 	%f30, %f84, %f86, %p17;
	@%p9 bra 	$L__BB1_21;
	setp.eq.f32 	%p18, %f26, 0f7F800000;
	@%p18 bra 	$L__BB1_20;
	mov.b32 	%r21, %f24;
	shl.b32 	%r75, %r21, 8;
	or.b32  	%r22, %r75, -2147483648;
	mov.b64 	%rd62, 0;
	mov.b32 	%r117, 0;
$L__BB1_16:
	.pragma "nounroll";
	mul.wide.u32 	%rd39, %r117, 4;
	add.s64 	%rd41, %rd40, %rd39;
	ld.global.nc.u32 	%r76, [%rd41];
	mad.wide.u32 	%rd42, %r76, %r22, %rd62;
	shr.u64 	%rd62, %rd42, 32;
	add.s64 	%rd43, %rd1, %rd39;
	st.local.u32 	[%rd43], %rd42;
	add.s32 	%r117, %r117, 1;
	setp.ne.s32 	%p19, %r117, 6;
	@%p19 bra 	$L__BB1_16;
	shr.u32 	%r77, %r21, 23;
	st.local.u32 	[%rd1+24], %rd62;
	and.b32  	%r25, %r77, 31;
	and.b32  	%r78, %r77, 224;
	add.s32 	%r79, %r78, -128;
	shr.u32 	%r80, %r79, 5;
	mul.wide.u32 	%rd44, %r80, 4;
	sub.s64 	%rd13, %rd1, %rd44;
	ld.local.u32 	%r118, [%rd13+24];
	ld.local.u32 	%r119, [%rd13+20];
	setp.eq.s32 	%p20, %r25, 0;
	@%p20 bra 	$L__BB1_19;
	shf.l.wrap.b32 	%r118, %r119, %r118, %r25;
	ld.local.u32 	%r81, [%rd13+16];
	shf.l.wrap.b32 	%r119, %r81, %r119, %r25;
$L__BB1_19:
	shr.u32 	%r82, %r118, 30;
	shf.l.wrap.b32 	%r83, %r119, %r118, 2;
	shl.b32 	%r84, %r119, 2;
	shr.u32 	%r85, %r83, 31;
	add.s32 	%r86, %r85, %r82;
	neg.s32 	%r87, %r86;
	setp.lt.s32 	%p21, %r21, 0;
	selp.b32 	%r120, %r87, %r86, %p21;
	xor.b32  	%r88, %r83, %r21;
	shr.s32 	%r89, %r83, 31;
	xor.b32  	%r90, %r89, %r83;
	xor.b32  	%r91, %r89, %r84;
	cvt.u64.u32 	%rd45, %r90;
	shl.b64 	%rd46, %rd45, 32;
	cvt.u64.u32 	%rd47, %r91;
	or.b64  	%rd48, %rd46, %rd47;
	cvt.rn.f64.s64 	%fd3, %rd48;
	mul.f64 	%fd4, %fd3, 0d3BF921FB54442D19;
	cvt.rn.f32.f64 	%f87, %fd4;
	neg.f32 	%f88, %f87;
	setp.lt.s32 	%p22, %r88, 0;
	selp.f32 	%f160, %f88, %f87, %p22;
	bra.uni 	$L__BB1_21;
$L__BB1_20:
	mov.f32 	%f89, 0f00000000;
	mul.rn.f32 	%f160, %f24, %f89;
	mov.b32 	%r120, 0;
$L__BB1_21:
	add.s32 	%r93, %r120, 1;
	mul.rn.f32 	%f90, %f160, %f160;
	and.b32  	%r94, %r120, 1;
	setp.eq.b32 	%p23, %r94, 1;
	selp.f32 	%f91, %f160, 0f3F800000, %p23;
	fma.rn.f32 	%f92, %f90, %f91, 0f00000000;
	fma.rn.f32 	%f93, %f90, 0f37CBAC00, 0fBAB607ED;
	selp.f32 	%f94, 0fB94D4153, %f93, %p23;
	selp.f32 	%f95, 0f3C0885E4, 0f3D2AAABB, %p23;
	fma.rn.f32 	%f96, %f94, %f90, %f95;
	selp.f32 	%f97, 0fBE2AAAA8, 0fBEFFFFFF, %p23;
	fma.rn.f32 	%f98, %f96, %f90, %f97;
	fma.rn.f32 	%f99, %f98, %f92, %f91;
	and.b32  	%r95, %r93, 2;
	setp.eq.s32 	%p24, %r95, 0;
	mov.f32 	%f100, 0f00000000;
	sub.f32 	%f101, %f100, %f99;
	selp.f32 	%f102, %f99, %f101, %p24;
	mul.f32 	%f103, %f8, %f102;
	setp.lt.f32 	%p25, %f24, 0f00000000;
	selp.f32 	%f104, %f5, %f9, %p25;
	sub.f32 	%f105, %f7, %f104;
	fma.rn.f32 	%f106, %f105, %f30, %f103;
	div.rn.f32 	%f107, %f106, %f2;
	sub.f32 	%f108, %f107, %f4;
	add.f32 	%f109, %f18, %f108;
	mul.f32 	%f110, %f1, %f109;
	sub.f32 	%f111, %f10, %f10;
	fma.rn.f32 	%f112, %f111, %f110, %f10;
	fma.rn.f32 	%f158, %f112, %f19, %f158;
	sub.f32 	%f113, %f11, %f11;
	fma.rn.f32 	%f114, %f113, %f110, %f11;
	fma.rn.f32 	%f157, %f114, %f19, %f157;
	abs.f32 	%f115, %f112;
	abs.f32 	%f116, %f114;
	mov.b32 	%r96, %f116;
	mov.b32 	%r97, %f115;
	min.s32 	%r98, %r96, %r97;
	mov.b32 	%f117, %r98;
	max.s32 	%r99, %r97, %r96;
	mov.b32 	%f118, %r99;
	and.b32  	%r100, %r99, -33554432;
	xor.b32  	%r101, %r100, 2122317824;
	mov.b32 	%f119, %r101;
	mul.f32 	%f120, %f117, %f119;
	mul.f32 	%f121, %f118, %f119;
	mul.f32 	%f122, %f120, %f120;
	fma.rn.f32 	%f123, %f121, %f121, %f122;
	sqrt.rn.f32 	%f124, %f123;
	or.b32  	%r102, %r100, 8388608;
	mov.b32 	%f125, %r102;
	mul.f32 	%f126, %f124, %f125;
	setp.eq.f32 	%p26, %f117, 0f00000000;
	selp.f32 	%f127, %f118, %f126, %p26;
	setp.eq.f32 	%p27, %f117, 0f7F800000;
	add.f32 	%f128, %f127, 0f34000000;
	selp.f32 	%f129, 0f7F800000, %f128, %p27;
	div.rn.f32 	%f130, %f112, %f129;
	add.f32 	%f156, %f156, %f130;
	div.rn.f32 	%f131, %f114, %f129;
	add.f32 	%f155, %f155, %f131;
	add.s16 	%rs12, %rs12, 1;
	cvt.u32.u16 	%r103, %rs12;
	setp.gt.s32 	%p28, %r4, %r103;
	@%p28 bra 	$L__BB1_5;
	add.s16 	%rs11, %rs11, 1;
	cvt.u32.u16 	%r104, %rs11;
	setp.gt.s32 	%p29, %r3, %r104;
	@%p29 bra 	$L__BB1_4;
$L__BB1_23:
	ld.param.u64 	%rd58, [pwi_1pix_per_thread_param_7];
	ld.param.u64 	%rd57, [pwi_1pix_per_thread_param_5];
	cvta.to.global.u64 	%rd49, %rd57;
	shl.b32 	%r105, %r6, 2;
	cvt.u64.u32 	%rd50, %r105;
	and.b64  	%rd51, %rd50, 262140;
	add.s64 	%rd52, %rd49, %rd51;
	st.global.f32 	[%rd52], %f158;
	cvta.to.global.u64 	%rd53, %rd19;
	add.s64 	%rd54, %rd53, %rd51;
	st.global.f32 	[%rd54], %f157;
	abs.f32 	%f132, %f156;
	abs.f32 	%f133, %f155;
	mov.b32 	%r106, %f133;
	mov.b32 	%r107, %f132;
	min.s32 	%r108, %r106, %r107;
	mov.b32 	%f134, %r108;
	max.s32 	%r109, %r107, %r106;
	mov.b32 	%f135, %r109;
	and.b32  	%r110, %r109, -33554432;
	xor.b32  	%r111, %r110, 2122317824;
	mov.b32 	%f136, %r111;
	mul.f32 	%f137, %f134, %f136;
	mul.f32 	%f138, %f135, %f136;
	mul.f32 	%f139, %f137, %f137;
	fma.rn.f32 	%f140, %f138, %f138, %f139;
	sqrt.rn.f32 	%f141, %f140;
	or.b32  	%r112, %r110, 8388608;
	mov.b32 	%f142, %r112;
	mul.f32 	%f143, %f141, %f142;
	setp.eq.f32 	%p30, %f134, 0f00000000;
	selp.f32 	%f144, %f135, %f143, %p30;
	setp.eq.f32 	%p31, %f134, 0f7F800000;
	selp.f32 	%f145, 0f7F800000, %f144, %p31;
	cvta.to.global.u64 	%rd55, %rd58;
	add.s64 	%rd56, %rd55, %rd51;
	st.global.f32 	[%rd56], %f145;
$L__BB1_24:
	ret;

}


// ===== COMPILED SASS (sm_100) =====

	.target	sm_100

	.elftype	@"ET_EXEC"


//--------------------- .note.nv.tkinfo           --------------------------
	.section	.note.nv.tkinfo,"",@"SHT_NOTE"
	.sectionflags	@"SHF_NOTE_NV_TKINFO"
	.tkinfo
        /*0018*/ 	.word	0x00000002
        /*0030*/ 	.string	""
        /*0030*/ 	.string	"ptxas"
        /*0030*/ 	.string	"Cuda compilation tools, release 13.0, V13.0.88"
        /*0030*/ 	.string	"Build cuda_13.0.r13.0/compiler.36424714_0"
        /*0030*/ 	.string	"-arch sm_100 -m 64 "



//--------------------- .note.nv.cuinfo           --------------------------
	.section	.note.nv.cuinfo,"",@"SHT_NOTE"
	.sectionflags	@"SHF_NOTE_NV_CUINFO"
        /*0018*/ 	.short	0x0002
        /*001a*/ 	.short	0x0064
        /*001c*/ 	.short	0x0082
	.zero		2


//--------------------- .nv.info                  --------------------------
	.section	.nv.info,"",@"SHT_CUDA_INFO"
	.align	4


	//----- nvinfo : EIATTR_REGCOUNT
	.align		4
        /*0000*/ 	.byte	0x04, 0x2f
        /*0002*/ 	.short	(.L_2 - .L_1)
	.align		4
.L_1:
        /*0004*/ 	.word	index@(filt_kernel)
        /*0008*/ 	.word	0x00000020


	//----- nvinfo : EIATTR_FRAME_SIZE
	.align		4
.L_2:
        /*000c*/ 	.byte	0x04, 0x11
        /*000e*/ 	.short	(.L_4 - .L_3)
	.align		4
.L_3:
        /*0010*/ 	.word	index@(filt_kernel)
        /*0014*/ 	.word	0x00000180


	//----- nvinfo : EIATTR_REGCOUNT
	.align		4
.L_4:
        /*0018*/ 	.byte	0x04, 0x2f
        /*001a*/ 	.short	(.L_6 - .L_5)
	.align		4
.L_5:
        /*001c*/ 	.word	index@(pwi_1pix_per_thread)
        /*0020*/ 	.word	0x00000025


	//----- nvinfo : EIATTR_FRAME_SIZE
	.align		4
.L_6:
        /*0024*/ 	.byte	0x04, 0x11
        /*0026*/ 	.short	(.L_8 - .L_7)
	.align		4
.L_7:
        /*0028*/ 	.word	index@($__internal_1_$__cuda_sm3x_div_rn_noftz_f32_slowpath)
        /*002c*/ 	.word	0x00000000


	//----- nvinfo : EIATTR_FRAME_SIZE
	.align		4
.L_8:
        /*0030*/ 	.byte	0x04, 0x11
        /*0032*/ 	.short	(.L_10 - .L_9)
	.align		4
.L_9:
        /*0034*/ 	.word	index@($__internal_0_$__cuda_sm20_sqrt_rn_f32_slowpath)
        /*0038*/ 	.word	0x00000000


	//----- nvinfo : EIATTR_FRAME_SIZE
	.align		4
.L_10:
        /*003c*/ 	.byte	0x04, 0x11
        /*003e*/ 	.short	(.L_12 - .L_11)
	.align		4
.L_11:
        /*0040*/ 	.word	index@(pwi_1pix_per_thread)
        /*0044*/ 	.word	0x00000000


	//----- nvinfo : EIATTR_MIN_STACK_SIZE
	.align		4
.L_12:
        /*0048*/ 	.byte	0x04, 0x12
        /*004a*/ 	.short	(.L_14 - .L_13)
	.align		4
.L_13:
        /*004c*/ 	.word	index@(pwi_1pix_per_thread)
        /*0050*/ 	.word	0x00000000


	//----- nvinfo : EIATTR_MIN_STACK_SIZE
	.align		4
.L_14:
        /*0054*/ 	.byte	0x04, 0x12
        /*0056*/ 	.short	(.L_16 - .L_15)
	.align		4
.L_15:
        /*0058*/ 	.word	index@(filt_kernel)
        /*005c*/ 	.word	0x00000180
.L_16:


//--------------------- .nv.compat                --------------------------
	.section	.nv.compat,"",@"SHT_CUDA_COMPAT_INFO"
	.align	4
        /*0000*/ 	.byte	0x02, 0x09, 0x00, 0x00, 0x02, 0x02, 0x01, 0x00, 0x02, 0x05, 0x05, 0x00, 0x03, 0x07, 0x01, 0x01
        /*0010*/ 	.byte	0x02, 0x03, 0x00, 0x00, 0x02, 0x06, 0x01, 0x00, 0x04, 0x0b, 0x08, 0x00, 0x01, 0x00, 0x00, 0x00
        /*0020*/ 	.byte	0x00, 0x00, 0x00, 0x00


//--------------------- .nv.info.pwi_1pix_per_thread --------------------------
	.section	.nv.info.pwi_1pix_per_thread,"",@"SHT_CUDA_INFO"
	.sectionflags	@""
	.align	4


	//----- nvinfo : EIATTR_CUDA_API_VERSION
	.align		4
        /*0000*/ 	.byte	0x04, 0x37
        /*0002*/ 	.short	(.L_18 - .L_17)
.L_17:
        /*0004*/ 	.word	0x00000082


	//----- nvinfo : EIATTR_KPARAM_INFO
	.align		4
.L_18:
        /*0008*/ 	.byte	0x04, 0x17
        /*000a*/ 	.short	(.L_20 - .L_19)
.L_19:
        /*000c*/ 	.word	0x00000000
        /*0010*/ 	.short	0x0007
        /*0012*/ 	.short	0x0038
        /*0014*/ 	.byte	0x00, 0xf5, 0x21, 0x00


	//----- nvinfo : EIATTR_KPARAM_INFO
	.align		4
.L_20:
        /*0018*/ 	.byte	0x04, 0x17
        /*001a*/ 	.short	(.L_22 - .L_21)
.L_21:
        /*001c*/ 	.word	0x00000000
        /*0020*/ 	.short	0x0006
        /*0022*/ 	.short	0x0030
        /*0024*/ 	.byte	0x00, 0xf5, 0x21, 0x00


	//----- nvinfo : EIATTR_KPARAM_INFO
	.align		4
.L_22:
        /*0028*/ 	.byte	0x04, 0x17
        /*002a*/ 	.short	(.L_24 - .L_23)
.L_23:
        /*002c*/ 	.word	0x00000000
        /*0030*/ 	.short	0x0005
        /*0032*/ 	.short	0x0028
        /*0034*/ 	.byte	0x00, 0xf5, 0x21, 0x00


	//----- nvinfo : EIATTR_KPARAM_INFO
	.align		4
.L_24:
        /*0038*/ 	.byte	0x04, 0x17
        /*003a*/ 	.short	(.L_26 - .L_25)
.L_25:
        /*003c*/ 	.word	0x00000000
        /*0040*/ 	.short	0x0004
        /*0042*/ 	.short	0x0020
        /*0044*/ 	.byte	0x00, 0xf5, 0x21, 0x00


	//----- nvinfo : EIATTR_KPARAM_INFO
	.align		4
.L_26:
        /*0048*/ 	.byte	0x04, 0x17
        /*004a*/ 	.short	(.L_28 - .L_27)
.L_27:
        /*004c*/ 	.word	0x00000000
        /*0050*/ 	.short	0x0003
        /*0052*/ 	.short	0x0018
        /*0054*/ 	.byte	0x00, 0xf5, 0x21, 0x00


	//----- nvinfo : EIATTR_KPARAM_INFO
	.align		4
.L_28:
        /*0058*/ 	.byte	0x04, 0x17
        /*005a*/ 	.short	(.L_30 - .L_29)
.L_29:
        /*005c*/ 	.word	0x00000000
        /*0060*/ 	.short	0x0002
        /*0062*/ 	.short	0x0010
        /*0064*/ 	.byte	0x00, 0xf5, 0x21, 0x00


	//----- nvinfo : EIATTR_KPARAM_INFO
	.align		4
.L_30:
        /*0068*/ 	.byte	0x04, 0x17
        /*006a*/ 	.short	(.L_32 - .L_31)
.L_31:
        /*006c*/ 	.word	0x00000000
        /*0070*/ 	.short	0x0001
        /*0072*/ 	.short	0x0008
        /*0074*/ 	.byte	0x00, 0xf5, 0x21, 0x00


	//----- nvinfo : EIATTR_KPARAM_INFO
	.align		4
.L_32:
        /*0078*/ 	.byte	0x04, 0x17
        /*007a*/ 	.short	(.L_34 - .L_33)
.L_33:
        /*007c*/ 	.word	0x00000000
        /*0080*/ 	.short	0x0000
        /*0082*/ 	.short	0x0000
        /*0084*/ 	.byte	0x00, 0xf5, 0x21, 0x00


	//----- nvinfo : EIATTR_SPARSE_MMA_MASK
	.align		4
.L_34:
        /*0088*/ 	.byte	0x03, 0x50
        /*008a*/ 	.short	0x0000


	//----- nvinfo : EIATTR_MAXREG_COUNT
	.align		4
        /*008c*/ 	.byte	0x03, 0x1b
        /*008e*/ 	.short	0x00ff


	//----- nvinfo : EIATTR_MERCURY_ISA_VERSION
	.align		4
        /*0090*/ 	.byte	0x03, 0x5f
        /*0092*/ 	.short	0x0101


	//----- nvinfo : EIATTR_VRC_CTA_INIT_COUNT
	.align		4
        /*0094*/ 	.byte	0x02, 0x4a
	.zero		1
	.zero		1


	//----- nvinfo : EIATTR_EXIT_INSTR_OFFSETS
	.align		4
        /*0098*/ 	.byte	0x04, 0x1c
        /*009a*/ 	.short	(.L_36 - .L_35)


	//   ....[0]....
.L_35:
        /*009c*/ 	.word	0x00000110


	//   ....[1]....
        /*00a0*/ 	.word	0x00001f80


	//----- nvinfo : EIATTR_CRS_STACK_SIZE
	.align		4
.L_36:
        /*00a4*/ 	.byte	0x04, 0x1e
        /*00a6*/ 	.short	(.L_38 - .L_37)
.L_37:
        /*00a8*/ 	.word	0x00000000


	//----- nvinfo : EIATTR_CBANK_PARAM_SIZE
	.align		4
.L_38:
        /*00ac*/ 	.byte	0x03, 0x19
        /*00ae*/ 	.short	0x0040


	//----- nvinfo : EIATTR_PARAM_CBANK
	.align		4
        /*00b0*/ 	.byte	0x04, 0x0a
        /*00b2*/ 	.short	(.L_40 - .L_39)
	.align		4
.L_39:
        /*00b4*/ 	.word	index@(.nv.constant0.pwi_1pix_per_thread)
        /*00b8*/ 	.short	0x0380
        /*00ba*/ 	.short	0x0040


	//----- nvinfo : EIATTR_SW_WAR
	.align		4
.L_40:
        /*00bc*/ 	.byte	0x04, 0x36
        /*00be*/ 	.short	(.L_42 - .L_41)
.L_41:
        /*00c0*/ 	.word	0x00000008
.L_42:


//--------------------- .nv.info.filt_kernel      --------------------------
	.section	.nv.info.filt_kernel,"",@"SHT_CUDA_INFO"
	.sectionflags	@""
	.align	4


	//----- nvinfo : EIATTR_CUDA_API_VERSION
	.align		4
        /*0000*/ 	.byte	0x04, 0x37
        /*0002*/ 	.short	(.L_44 - .L_43)
.L_43:
        /*0004*/ 	.word	0x00000082


	//----- nvinfo : EIATTR_KPARAM_INFO
	.align		4
.L_44:
        /*0008*/ 	.byte	0x04, 0x17
        /*000a*/ 	.short	(.L_46 - .L_45)
.L_45:
        /*000c*/ 	.word	0x00000000
        /*0010*/ 	.short	0x0003
        /*0012*/ 	.short	0x0018
        /*0014*/ 	.byte	0x00, 0xf5, 0x21, 0x00


	//----- nvinfo : EIATTR_KPARAM_INFO
	.align		4
.L_46:
        /*0018*/ 	.byte	0x04, 0x17
        /*001a*/ 	.short	(.L_48 - .L_47)
.L_47:
        /*001c*/ 	.word	0x00000000
        /*0020*/ 	.short	0x0002
        /*0022*/ 	.short	0x0010
        /*0024*/ 	.byte	0x00, 0xf5, 0x21, 0x00


	//----- nvinfo : EIATTR_KPARAM_INFO
	.align		4
.L_48:
        /*0028*/ 	.byte	0x04, 0x17
        /*002a*/ 	.short	(.L_50 - .L_49)
.L_49:
        /*002c*/ 	.word	0x00000000
        /*0030*/ 	.short	0x0001
        /*0032*/ 	.short	0x0008
        /*0034*/ 	.byte	0x00, 0xf5, 0x21, 0x00


	//----- nvinfo : EIATTR_KPARAM_INFO
	.align		4
.L_50:
        /*0038*/ 	.byte	0x04, 0x17
        /*003a*/ 	.short	(.L_52 - .L_51)
.L_51:
        /*003c*/ 	.word	0x00000000
        /*0040*/ 	.short	0x0000
        /*0042*/ 	.short	0x0000
        /*0044*/ 	.byte	0x00, 0xf5, 0x21, 0x00


	//----- nvinfo : EIATTR_SPARSE_MMA_MASK
	.align		4
.L_52:
        /*0048*/ 	.byte	0x03, 0x50
        /*004a*/ 	.short	0x0000


	//----- nvinfo : EIATTR_MAXREG_COUNT
	.align		4
        /*004c*/ 	.byte	0x03, 0x1b
        /*004e*/ 	.short	0x00ff


	//----- nvinfo : EIATTR_MERCURY_ISA_VERSION
	.align		4
        /*0050*/ 	.byte	0x03, 0x5f
        /*0052*/ 	.short	0x0101


	//----- nvinfo : EIATTR_VRC_CTA_INIT_COUNT
	.align		4
        /*0054*/ 	.byte	0x02, 0x4a
	.zero		1
	.zero		1


	//----- nvinfo : EIATTR_EXIT_INSTR_OFFSETS
	.align		4
        /*0058*/ 	.byte	0x04, 0x1c
        /*005a*/ 	.short	(.L_54 - .L_53)


	//   ....[0]....
.L_53:
        /*005c*/ 	.word	0x000000f0


	//   ....[1]....
        /*0060*/ 	.word	0x00004a10


	//----- nvinfo : EIATTR_CBANK_PARAM_SIZE
	.align		4
.L_54:
        /*0064*/ 	.byte	0x03, 0x19
        /*0066*/ 	.short	0x0020


	//----- nvinfo : EIATTR_PARAM_CBANK
	.align		4
        /*0068*/ 	.byte	0x04, 0x0a
        /*006a*/ 	.short	(.L_56 - .L_55)
	.align		4
.L_55:
        /*006c*/ 	.word	index@(.nv.constant0.filt_kernel)
        /*0070*/ 	.short	0x0380
        /*0072*/ 	.short	0x0020


	//----- nvinfo : EIATTR_SW_WAR
	.align		4
.L_56:
        /*0074*/ 	.byte	0x04, 0x36
        /*0076*/ 	.short	(.L_58 - .L_57)
.L_57:
        /*0078*/ 	.word	0x00000008
.L_58:


//--------------------- .nv.callgraph             --------------------------
	.section	.nv.callgraph,"",@"SHT_CUDA_CALLGRAPH"
	.align	4
	.sectionentsize	8
	.align		4
        /*0000*/ 	.word	0x00000000
	.align		4
        /*0004*/ 	.word	0xffffffff
	.align		4
        /*0008*/ 	.word	0x00000000
	.align		4
        /*000c*/ 	.word	0xfffffffe
	.align		4
        /*0010*/ 	.word	0x00000000
	.align		4
        /*0014*/ 	.word	0xfffffffd
	.align		4
        /*0018*/ 	.word	0x00000000
	.align		4
        /*001c*/ 	.word	0xfffffffc


//--------------------- .nv.constant4             --------------------------
	.section	.nv.constant4,"a",@progbits
	.align	8
	.align		8
.nv.constant4:
        /*0000*/ 	.dword	__cudart_i2opi_f


//--------------------- .text.pwi_1pix_per_thread --------------------------
	.section	.text.pwi_1pix_per_thread,"ax",@progbits
	.align	128
        .global         pwi_1pix_per_thread
        .type           pwi_1pix_per_thread,@function
        .size           pwi_1pix_per_thread,(.L_x_102 - pwi_1pix_per_thread)
        .other          pwi_1pix_per_thread,@"STO_CUDA_ENTRY STV_DEFAULT"
pwi_1pix_per_thread:
.text.pwi_1pix_per_thread:
[----:B------:R-:W-:Y:S08]  /*0000*/  LDC R1, c[0x0][0x37c] ;  /* 0x0000df00ff017b82 */ /* 0x000ff00000000800 */
[----:B------:R-:W0:Y:S01]  /*0010*/  LDC.64 R4, c[0x0][0x380] ;  /* 0x0000e000ff047b82 */ /* 0x000e220000000a00 */
[----:B------:R-:W0:Y:S02]  /*0020*/  LDCU.64 UR12, c[0x0][0x358] ;  /* 0x00006b00ff0c77ac */ /* 0x000e240008000a00 */
[----:B0-----:R-:W2:Y:S04]  /*0030*/  LDG.E R2, desc[UR12][R4.64+0xc] ;  /* 0x00000c0c04027981 */ /* 0x001ea8000c1e1900 */
[----:B------:R-:W3:Y:S01]  /*0040*/  LDG.E R0, desc[UR12][R4.64+0x10] ;  /* 0x0000100c04007981 */ /* 0x000ee2000c1e1900 */
[----:B------:R-:W0:Y:S01]  /*0050*/  LDC R8, c[0x0][0x360] ;  /* 0x0000d800ff087b82 */ /* 0x000e220000000800 */
[----:B------:R-:W1:Y:S01]  /*0060*/  S2R R6, SR_TID.Y ;  /* 0x0000000000067919 */ /* 0x000e620000002200 */
[----:B------:R-:W0:Y:S06]  /*0070*/  S2R R3, SR_TID.X ;  /* 0x0000000000037919 */ /* 0x000e2c0000002100 */
[----:B------:R-:W1:Y:S08]  /*0080*/  S2UR UR5, SR_CTAID.Y ;  /* 0x00000000000579c3 */ /* 0x000e700000002600 */
[----:B------:R-:W1:Y:S08]  /*0090*/  LDC R7, c[0x0][0x364] ;  /* 0x0000d900ff077b82 */ /* 0x000e700000000800 */
[----:B------:R-:W0:Y:S01]  /*00a0*/  S2UR UR4, SR_CTAID.X ;  /* 0x00000000000479c3 */ /* 0x000e220000002500 */
[----:B-1----:R-:W-:-:S05]  /*00b0*/  IMAD R7, R7, UR5, R6 ;  /* 0x0000000507077c24 */ /* 0x002fca000f8e0206 */
[----:B------:R-:W-:Y:S01]  /*00c0*/  LOP3.LUT R9, R7, 0xffff, RZ, 0xc0, !PT ;  /* 0x0000ffff07097812 */ /* 0x000fe200078ec0ff */
[----:B0-----:R-:W-:-:S05]  /*00d0*/  IMAD R8, R8, UR4, R3 ;  /* 0x0000000408087c24 */ /* 0x001fca000f8e0203 */
[----:B------:R-:W-:Y:S02]  /*00e0*/  LOP3.LUT R3, R8, 0xffff, RZ, 0xc0, !PT ;  /* 0x0000ffff08037812 */ /* 0x000fe400078ec0ff */
[----:B--2---:R-:W-:-:S04]  /*00f0*/  ISETP.GE.AND P0, PT, R9, R2, PT ;  /* 0x000000020900720c */ /* 0x004fc80003f06270 */
[----:B---3--:R-:W-:-:S13]  /*0100*/  ISETP.GE.OR P0, PT, R3, R0, P0 ;  /* 0x000000000300720c */ /* 0x008fda0000706670 */
[----:B------:R-:W-:Y:S05]  /*0110*/  @P0 EXIT ;  /* 0x000000000000094d */ /* 0x000fea0003800000 */
[----:B------:R-:W2:Y:S01]  /*0120*/  LDG.E R11, desc[UR12][R4.64+0x8] ;  /* 0x0000080c040b7981 */ /* 0x000ea2000c1e1900 */
[----:B------:R-:W0:Y:S03]  /*0130*/  LDC.64 R18, c[0x0][0x388] ;  /* 0x0000e200ff127b82 */ /* 0x000e260000000a00 */
[----:B------:R1:W3:Y:S04]  /*0140*/  LDG.E R12, desc[UR12][R4.64+0x4] ;  /* 0x0000040c040c7981 */ /* 0x0002e8000c1e1900 */
[----:B0-----:R-:W4:Y:S04]  /*0150*/  LDG.E R3, desc[UR12][R18.64+0x20] ;  /* 0x0000200c12037981 */ /* 0x001f28000c1e1900 */
[----:B------:R-:W4:Y:S04]  /*0160*/  LDG.E R6, desc[UR12][R18.64+0x18] ;  /* 0x0000180c12067981 */ /* 0x000f28000c1e1900 */
[----:B------:R-:W5:Y:S04]  /*0170*/  LDG.E R0, desc[UR12][R18.64+0x24] ;  /* 0x0000240c12007981 */ /* 0x000f68000c1e1900 */
[----:B------:R-:W5:Y:S01]  /*0180*/  LDG.E R9, desc[UR12][R18.64+0x1c] ;  /* 0x00001c0c12097981 */ /* 0x000f62000c1e1900 */
[----:B------:R-:W4:Y:S01]  /*0190*/  I2F.U16 R10, R7 ;  /* 0x00000007000a7306 */ /* 0x000f220000101000 */
[----:B------:R-:W-:Y:S01]  /*01a0*/  IMAD R2, R8, R2, R7 ;  /* 0x0000000208027224 */ /* 0x000fe200078e0207 */
[----:B-1----:R-:W-:-:S02]  /*01b0*/  CS2R R4, SRZ ;  /* 0x0000000000047805 */ /* 0x002fc4000001ff00 */
[----:B--2---:R-:W-:Y:S02]  /*01c0*/  R2UR UR15, R11 ;  /* 0x000000000b0f72ca */ /* 0x004fe400000e0000 */
[----:B---3--:R-:W-:Y:S02]  /*01d0*/  R2UR UR16, R12 ;  /* 0x000000000c1072ca */ /* 0x008fe400000e0000 */
[----:B------:R-:W5:Y:S09]  /*01e0*/  I2F.U16 R11, R8 ;  /* 0x00000008000b7306 */ /* 0x000f720000101000 */
[----:B------:R-:W-:-:S04]  /*01f0*/  UISETP.GE.AND UP0, UPT, UR15, 0x1, UPT ;  /* 0x000000010f00788c */ /* 0x000fc8000bf06270 */
[----:B------:R-:W-:Y:S01]  /*0200*/  UISETP.LT.OR UP0, UPT, UR16, 0x1, !UP0 ;  /* 0x000000011000788c */ /* 0x000fe2000c701670 */
[----:B----4-:R-:W-:Y:S01]  /*0210*/  FFMA R3, R6, R10, R3 ;  /* 0x0000000a06037223 */ /* 0x010fe20000000003 */
[----:B------:R-:W-:Y:S01]  /*0220*/  CS2R R6, SRZ ;  /* 0x0000000000067805 */ /* 0x000fe2000001ff00 */
[----:B-----5:R-:W-:-:S06]  /*0230*/  FFMA R0, R9, R11, R0 ;  /* 0x0000000b09007223 */ /* 0x020fcc0000000000 */
[----:B------:R-:W-:Y:S05]  /*0240*/  BRA.U UP0, `(.L_x_0) ;  /* 0x0000001900a07547 */ /* 0x000fea000b800000 */
[----:B------:R-:W0:Y:S01]  /*0250*/  LDC.64 R4, c[0x0][0x398] ;  /* 0x0000e600ff047b82 */ /* 0x000e220000000a00 */
[----:B------:R-:W2:Y:S04]  /*0260*/  LDG.E R6, desc[UR12][R18.64+0x4] ;  /* 0x0000040c12067981 */ /* 0x000ea8000c1e1900 */
[----:B------:R-:W3:Y:S03]  /*0270*/  LDG.E R8, desc[UR12][R18.64+0x2c] ;  /* 0x00002c0c12087981 */ /* 0x000ee6000c1e1900 */
[----:B------:R-:W1:Y:S01]  /*0280*/  LDC.64 R16, c[0x0][0x3a0] ;  /* 0x0000e800ff107b82 */ /* 0x000e620000000a00 */
[----:B------:R-:W5:Y:S04]  /*0290*/  LDG.E R9, desc[UR12][R18.64] ;  /* 0x0000000c12097981 */ /* 0x000f68000c1e1900 */
[----:B------:R-:W5:Y:S04]  /*02a0*/  LDG.E R10, desc[UR12][R18.64+0x8] ;  /* 0x0000080c120a7981 */ /* 0x000f68000c1e1900 */
[----:B------:R-:W5:Y:S04]  /*02b0*/  LDG.E R11, desc[UR12][R18.64+0x28] ;  /* 0x0000280c120b7981 */ /* 0x000f68000c1e1900 */
[----:B------:R-:W5:Y:S04]  /*02c0*/  LDG.E R12, desc[UR12][R18.64+0x14] ;  /* 0x0000140c120c7981 */ /* 0x000f68000c1e1900 */
[----:B0-----:R0:W4:Y:S04]  /*02d0*/  LDG.E.U16 R13, desc[UR12][R4.64] ;  /* 0x0000000c040d7981 */ /* 0x001128000c1e1500 */
[----:B-1----:R1:W4:Y:S01]  /*02e0*/  LDG.E.U16 R14, desc[UR12][R16.64] ;  /* 0x0000000c100e7981 */ /* 0x002322000c1e1500 */
[----:B------:R-:W-:Y:S01]  /*02f0*/  FADD R15, |R0|, -RZ ;  /* 0x800000ff000f7221 */ /* 0x000fe20000000200 */
[----:B0-----:R-:W-:-:S02]  /*0300*/  CS2R R4, SRZ ;  /* 0x0000000000047805 */ /* 0x001fc4000001ff00 */
[----:B-1----:R-:W-:Y:S02]  /*0310*/  PRMT R16, RZ, 0x7610, R16 ;  /* 0x00007610ff107816 */ /* 0x002fe40000000010 */
[----:B--2---:R-:W-:Y:S02]  /*0320*/  R2UR UR17, R6 ;  /* 0x00000000061172ca */ /* 0x004fe400000e0000 */
[----:B------:R-:W-:Y:S01]  /*0330*/  CS2R R6, SRZ ;  /* 0x0000000000067805 */ /* 0x000fe2000001ff00 */
[----:B---3--:R-:W-:Y:S01]  /*0340*/  FADD R17, -R8, -RZ ;  /* 0x800000ff08117221 */ /* 0x008fe20000000100 */
[----:B----4-:R-:W0:Y:S08]  /*0350*/  I2F.S16 R13, R13 ;  /* 0x0000000d000d7306 */ /* 0x010e300000101400 */
[----:B------:R-:W1:Y:S03]  /*0360*/  I2F.S16 R14, R14 ;  /* 0x0000000e000e7306 */ /* 0x000e660000101400 */
.L_x_26:
[----:B-----5:R-:W-:Y:S01]  /*0370*/  FADD R17, R10, R17 ;  /* 0x000000110a117221 */ /* 0x020fe20000000000 */
[----:B------:R-:W-:Y:S03]  /*0380*/  BSSY.RECONVERGENT B0, `(.L_x_1) ;  /* 0x0000018000007945 */ /* 0x000fe60003800200 */
[----:B------:R-:W-:-:S04]  /*0390*/  FADD R21, -R3, R17 ;  /* 0x0000001103157221 */ /* 0x000fc80000000100 */
[----:B------:R-:W-:-:S05]  /*03a0*/  FADD R22, |R21|, -RZ ;  /* 0x800000ff15167221 */ /* 0x000fca0000000200 */
[CC--:B------:R-:W-:Y:S02]  /*03b0*/  VIMNMX R23, PT, PT, R15.reuse, R22.reuse, !PT ;  /* 0x000000160f177248 */ /* 0x0c0fe40007fe0100 */
[----:B------:R-:W-:Y:S02]  /*03c0*/  VIMNMX R22, PT, PT, R15, R22, PT ;  /* 0x000000160f167248 */ /* 0x000fe40003fe0100 */
[----:B------:R-:W-:-:S04]  /*03d0*/  LOP3.LUT R20, R23, 0xfe000000, RZ, 0xc0, !PT ;  /* 0xfe00000017147812 */ /* 0x000fc800078ec0ff */
[----:B------:R-:W-:-:S05]  /*03e0*/  LOP3.LUT R18, R20, 0x7e800000, RZ, 0x3c, !PT ;  /* 0x7e80000014127812 */ /* 0x000fca00078e3cff */
[-C--:B------:R-:W-:Y:S01]  /*03f0*/  FMUL R19, R22, R18.reuse ;  /* 0x0000001216137220 */ /* 0x080fe20000400000 */
[----:B------:R-:W-:-:S03]  /*0400*/  FMUL R18, R23, R18 ;  /* 0x0000001217127220 */ /* 0x000fc60000400000 */
[----:B------:R-:W-:-:S04]  /*0410*/  FMUL R19, R19, R19 ;  /* 0x0000001313137220 */ /* 0x000fc80000400000 */
[----:B------:R-:W-:-:S04]  /*0420*/  FFMA R19, R18, R18, R19 ;  /* 0x0000001212137223 */ /* 0x000fc80000000013 */
[----:B------:R-:W-:Y:S01]  /*0430*/  VIADD R18, R19, 0xf3000000 ;  /* 0xf300000013127836 */ /* 0x000fe20000000000 */
[----:B------:R2:W3:Y:S04]  /*0440*/  MUFU.RSQ R24, R19 ;  /* 0x0000001300187308 */ /* 0x0004e80000001400 */
[----:B------:R-:W-:-:S13]  /*0450*/  ISETP.GT.U32.AND P0, PT, R18, 0x727fffff, PT ;  /* 0x727fffff1200780c */ /* 0x000fda0003f04070 */
[----:B--23--:R-:W-:Y:S05]  /*0460*/  @!P0 BRA `(.L_x_2) ;  /* 0x0000000000148947 */ /* 0x00cfea0003800000 */
[----:B------:R-:W-:Y:S01]  /*0470*/  IMAD.MOV.U32 R18, RZ, RZ, R19 ;  /* 0x000000ffff127224 */ /* 0x000fe200078e0013 */
[----:B------:R-:W-:-:S07]  /*0480*/  MOV R25, 0x4a0 ;  /* 0x000004a000197802 */ /* 0x000fce0000000f00 */
[----:B01----:R-:W-:Y:S05]  /*0490*/  CALL.REL.NOINC `($__internal_0_$__cuda_sm20_sqrt_rn_f32_slowpath) ;  /* 0x0000001800bc7944 */ /* 0x003fea0003c00000 */
[----:B------:R-:W-:Y:S01]  /*04a0*/  MOV R18, R30 ;  /* 0x0000001e00127202 */ /* 0x000fe20000000f00 */
[----:B------:R-:W-:Y:S06]  /*04b0*/  BRA `(.L_x_3) ;  /* 0x0000000000107947 */ /* 0x000fec0003800000 */
.L_x_2:
[----:B------:R-:W-:Y:S01]  /*04c0*/  FMUL.FTZ R18, R19, R24 ;  /* 0x0000001813127220 */ /* 0x000fe20000410000 */
[----:B------:R-:W-:-:S03]  /*04d0*/  FMUL.FTZ R24, R24, 0.5 ;  /* 0x3f00000018187820 */ /* 0x000fc60000410000 */
[----:B------:R-:W-:-:S04]  /*04e0*/  FFMA R19, -R18, R18, R19 ;  /* 0x0000001212137223 */ /* 0x000fc80000000113 */
[----:B------:R-:W-:-:S07]  /*04f0*/  FFMA R18, R19, R24, R18 ;  /* 0x0000001813127223 */ /* 0x000fce0000000012 */
.L_x_3:
[----:B------:R-:W-:Y:S05]  /*0500*/  BSYNC.RECONVERGENT B0 ;  /* 0x0000000000007941 */ /* 0x000fea0003800200 */
.L_x_1:
[----:B------:R-:W-:Y:S01]  /*0510*/  FSETP.NEU.AND P0, PT, R22, RZ, PT ;  /* 0x000000ff1600720b */ /* 0x000fe20003f0d000 */
[----:B------:R-:W2:Y:S01]  /*0520*/  MUFU.RCP R24, UR17 ;  /* 0x0000001100187d08 */ /* 0x000ea20008001000 */
[----:B------:R-:W-:Y:S01]  /*0530*/  LOP3.LUT R19, R20, 0x800000, RZ, 0xfc, !PT ;  /* 0x0080000014137812 */ /* 0x000fe200078efcff */
[----:B------:R-:W-:Y:S01]  /*0540*/  IMAD.U32 R25, RZ, RZ, UR17 ;  /* 0x00000011ff197e24 */ /* 0x000fe2000f8e00ff */
[----:B------:R-:W-:Y:S09]  /*0550*/  BSSY.RECONVERGENT B0, `(.L_x_4) ;  /* 0x000000f000007945 */ /* 0x000ff20003800200 */
[----:B------:R-:W-:Y:S01]  /*0560*/  @P0 FMUL R23, R19, R18 ;  /* 0x0000001213170220 */ /* 0x000fe20000400000 */
[----:B------:R-:W-:-:S04]  /*0570*/  FSETP.NEU.AND P0, PT, R22, +INF , PT ;  /* 0x7f8000001600780b */ /* 0x000fc80003f0d000 */
[----:B------:R-:W-:Y:S01]  /*0580*/  FSEL R23, R23, +INF , P0 ;  /* 0x7f80000017177808 */ /* 0x000fe20000000000 */
[----:B--2---:R-:W-:-:S04]  /*0590*/  FFMA R19, R24, -R25, 1 ;  /* 0x3f80000018137423 */ /* 0x004fc80000000819 */
[----:B------:R-:W-:-:S03]  /*05a0*/  FFMA R20, R24, R19, R24 ;  /* 0x0000001318147223 */ /* 0x000fc60000000018 */
[----:B------:R-:W2:Y:S01]  /*05b0*/  FCHK P0, R23, UR17 ;  /* 0x0000001117007d02 */ /* 0x000ea20008000000 */
[----:B------:R-:W-:-:S04]  /*05c0*/  FFMA R18, R23, R20, RZ ;  /* 0x0000001417127223 */ /* 0x000fc800000000ff */
[----:B------:R-:W-:-:S04]  /*05d0*/  FFMA R19, R18, -UR17, R23 ;  /* 0x8000001112137c23 */ /* 0x000fc80008000017 */
[----:B------:R-:W-:Y:S01]  /*05e0*/  FFMA R20, R20, R19, R18 ;  /* 0x0000001314147223 */ /* 0x000fe20000000012 */
[----:B--2---:R-:W-:Y:S06]  /*05f0*/  @!P0 BRA `(.L_x_5) ;  /* 0x0000000000108947 */ /* 0x004fec0003800000 */
[----:B------:R-:W-:Y:S01]  /*0600*/  IMAD.U32 R18, RZ, RZ, UR17 ;  /* 0x00000011ff127e24 */ /* 0x000fe2000f8e00ff */
[----:B------:R-:W-:-:S07]  /*0610*/  MOV R26, 0x630 ;  /* 0x00000630001a7802 */ /* 0x000fce0000000f00 */
[----:B01----:R-:W-:Y:S05]  /*0620*/  CALL.REL.NOINC `($__internal_1_$__cuda_sm3x_div_rn_noftz_f32_slowpath) ;  /* 0x0000001800b07944 */ /* 0x003fea0003c00000 */
[----:B------:R-:W-:-:S07]  /*0630*/  MOV R20, R23 ;  /* 0x0000001700147202 */ /* 0x000fce0000000f00 */
.L_x_5:
[----:B------:R-:W-:Y:S05]  /*0640*/  BSYNC.RECONVERGENT B0 ;  /* 0x0000000000007941 */ /* 0x000fea0003800200 */
.L_x_4:
[----:B------:R-:W-:Y:S01]  /*0650*/  FADD R23, |R21|, 1.1920928955078125e-07 ;  /* 0x3400000015177421 */ /* 0x000fe20000000200 */
[----:B------:R-:W-:Y:S03]  /*0660*/  BSSY.RECONVERGENT B0, `(.L_x_6) ;  /* 0x000000e000007945 */ /* 0x000fe60003800200 */
[----:B------:R-:W2:Y:S08]  /*0670*/  MUFU.RCP R18, R23 ;  /* 0x0000001700127308 */ /* 0x000eb00000001000 */
[----:B------:R-:W3:Y:S01]  /*0680*/  FCHK P0, R0, R23 ;  /* 0x0000001700007302 */ /* 0x000ee20000000000 */
[----:B--2---:R-:W-:-:S04]  /*0690*/  FFMA R19, -R23, R18, 1 ;  /* 0x3f80000017137423 */ /* 0x004fc80000000112 */
[----:B------:R-:W-:-:S04]  /*06a0*/  FFMA R19, R18, R19, R18 ;  /* 0x0000001312137223 */ /* 0x000fc80000000012 */
[----:B------:R-:W-:-:S04]  /*06b0*/  FFMA R18, R0, R19, RZ ;  /* 0x0000001300127223 */ /* 0x000fc800000000ff */
[----:B------:R-:W-:-:S04]  /*06c0*/  FFMA R21, -R23, R18, R0 ;  /* 0x0000001217157223 */ /* 0x000fc80000000100 */
[----:B------:R-:W-:Y:S01]  /*06d0*/  FFMA R21, R19, R21, R18 ;  /* 0x0000001513157223 */ /* 0x000fe20000000012 */
[----:B---3--:R-:W-:Y:S06]  /*06e0*/  @!P0 BRA `(.L_x_7) ;  /* 0x0000000000148947 */ /* 0x008fec0003800000 */
[----:B------:R-:W-:Y:S01]  /*06f0*/  IMAD.MOV.U32 R18, RZ, RZ, R23 ;  /* 0x000000ffff127224 */ /* 0x000fe200078e0017 */
[----:B------:R-:W-:Y:S01]  /*0700*/  MOV R26, 0x730 ;  /* 0x00000730001a7802 */ /* 0x000fe20000000f00 */
[----:B------:R-:W-:-:S07]  /*0710*/  IMAD.MOV.U32 R23, RZ, RZ, R0 ;  /* 0x000000ffff177224 */ /* 0x000fce00078e0000 */
[----:B01----:R-:W-:Y:S05]  /*0720*/  CALL.REL.NOINC `($__internal_1_$__cuda_sm3x_div_rn_noftz_f32_slowpath) ;  /* 0x0000001800707944 */ /* 0x003fea0003c00000 */
[----:B------:R-:W-:-:S07]  /*0730*/  MOV R21, R23 ;  /* 0x0000001700157202 */ /* 0x000fce0000000f00 */
.L_x_7:
[----:B------:R-:W-:Y:S05]  /*0740*/  BSYNC.RECONVERGENT B0 ;  /* 0x0000000000007941 */ /* 0x000fea0003800200 */
.L_x_6:
[----:B------:R-:W-:Y:S02]  /*0750*/  FSET.BF.GT.AND R21, R21, R12, PT ;  /* 0x0000000c1515720a */ /* 0x000fe40003804000 */
[----:B------:R-:W-:-:S07]  /*0760*/  PRMT R22, RZ, 0x7610, R22 ;  /* 0x00007610ff167816 */ /* 0x000fce0000000016 */
.L_x_25:
[----:B------:R-:W2:Y:S01]  /*0770*/  LDC.64 R18, c[0x0][0x390] ;  /* 0x0000e400ff127b82 */ /* 0x000ea20000000a00 */
[----:B------:R-:W-:-:S05]  /*0780*/  LOP3.LUT R23, R22, 0xffff, RZ, 0xc0, !PT ;  /* 0x0000ffff16177812 */ /* 0x000fca00078ec0ff */
[----:B--2---:R-:W-:-:S06]  /*0790*/  IMAD.WIDE.U32 R18, R23, 0x4, R18 ;  /* 0x0000000417127825 */ /* 0x004fcc00078e0012 */
[----:B------:R-:W2:Y:S01]  /*07a0*/  LDG.E R18, desc[UR12][R18.64] ;  /* 0x0000000c12127981 */ /* 0x000ea2000c1e1900 */
[----:B------:R-:W-:Y:S01]  /*07b0*/  IMAD.MOV.U32 R24, RZ, RZ, 0x3fc90fda ;  /* 0x3fc90fdaff187424 */ /* 0x000fe200078e00ff */
[----:B--2---:R-:W-:-:S13]  /*07c0*/  R2UR UR18, R18 ;  /* 0x00000000121272ca */ /* 0x004fda00000e0000 */
[----:B------:R-:W-:Y:S01]  /*07d0*/  IMAD.U32 R28, RZ, RZ, UR18 ;  /* 0x00000012ff1c7e24 */ /* 0x000fe2000f8e00ff */
[----:B------:R-:W-:-:S03]  /*07e0*/  MOV R25, UR18 ;  /* 0x0000001200197c02 */ /* 0x000fc60008000f00 */
[----:B------:R-:W-:Y:S01]  /*07f0*/  FMUL R28, R28, 0.63661974668502807617 ;  /* 0x3f22f9831c1c7820 */ /* 0x000fe20000400000 */
[----:B------:R-:W-:-:S05]  /*0800*/  FSETP.GE.AND P0, PT, |R25|, 105615, PT ;  /* 0x47ce47801900780b */ /* 0x000fca0003f06200 */
[----:B------:R-:W2:Y:S02]  /*0810*/  F2I.NTZ R28, R28 ;  /* 0x0000001c001c7305 */ /* 0x000ea40000203100 */
[----:B--2---:R-:W-:-:S05]  /*0820*/  I2FP.F32.S32 R23, R28 ;  /* 0x0000001c00177245 */ /* 0x004fca0000201400 */
[----:B------:R-:W-:-:S04]  /*0830*/  FFMA R24, R23, -R24, UR18 ;  /* 0x0000001217187e23 */ /* 0x000fc80008000818 */
[----:B------:R-:W-:-:S04]  /*0840*/  FFMA R24, R23, -7.5497894158615963534e-08, R24 ;  /* 0xb3a2216817187823 */ /* 0x000fc80000000018 */
[----:B------:R-:W-:Y:S01]  /*0850*/  FFMA R23, R23, -5.3903029534742383927e-15, R24 ;  /* 0xa7c234c517177823 */ /* 0x000fe20000000018 */
[----:B------:R-:W-:-:S03]  /*0860*/  IMAD.MOV.U32 R24, RZ, RZ, R28 ;  /* 0x000000ffff187224 */ /* 0x000fc600078e001c */
[----:B------:R-:W-:Y:S01]  /*0870*/  IMAD.MOV.U32 R29, RZ, RZ, R23 ;  /* 0x000000ffff1d7224 */ /* 0x000fe200078e0017 */
[----:B------:R-:W-:Y:S06]  /*0880*/  @!P0 BRA `(.L_x_8) ;  /* 0x0000000400848947 */ /* 0x000fec0003800000 */
[----:B------:R-:W-:-:S04]  /*0890*/  MOV R18, UR18 ;  /* 0x0000001200127c02 */ /* 0x000fc80008000f00 */
[----:B------:R-:W-:-:S13]  /*08a0*/  FSETP.NEU.AND P1, PT, |R18|, +INF , PT ;  /* 0x7f8000001200780b */ /* 0x000fda0003f2d200 */
[----:B------:R-:W-:Y:S05]  /*08b0*/  @!P1 BRA `(.L_x_9) ;  /* 0x0000000400709947 */ /* 0x000fea0003800000 */
[----:B------:R-:W-:Y:S01]  /*08c0*/  USHF.L.U32 UR4, UR18, 0x8, URZ ;  /* 0x0000000812047899 */ /* 0x000fe200080006ff */
[----:B------:R-:W2:Y:S03]  /*08d0*/  LDCU.64 UR24, c[0x4][URZ] ;  /* 0x01000000ff1877ac */ /* 0x000ea60008000a00 */
[----:B------:R-:W-:Y:S01]  /*08e0*/  ULOP3.LUT UR14, UR4, 0x80000000, URZ, 0xfc, !UPT ;  /* 0x80000000040e7892 */ /* 0x000fe2000f8efcff */
[----:B------:R-:W-:Y:S01]  /*08f0*/  UMOV UR6, URZ ;  /* 0x000000ff00067c82 */ /* 0x000fe20008000000 */
[----:B------:R-:W-:Y:S01]  /*0900*/  UMOV UR7, URZ ;  /* 0x000000ff00077c82 */ /* 0x000fe20008000000 */
[----:B------:R-:W-:Y:S01]  /*0910*/  UMOV UR4, URZ ;  /* 0x000000ff00047c82 */ /* 0x000fe20008000000 */
[----:B------:R-:W-:-:S08]  /*0920*/  UMOV UR5, URZ ;  /* 0x000000ff00057c82 */ /* 0x000fd00008000000 */
.L_x_10:
[----:B--2---:R-:W-:Y:S02]  /*0930*/  IMAD.U32 R18, RZ, RZ, UR24 ;  /* 0x00000018ff127e24 */ /* 0x004fe4000f8e00ff */
[----:B------:R-:W-:-:S05]  /*0940*/  IMAD.U32 R19, RZ, RZ, UR25 ;  /* 0x00000019ff137e24 */ /* 0x000fca000f8e00ff */
[----:B------:R-:W2:Y:S01]  /*0950*/  LDG.E.CONSTANT R18, desc[UR12][R18.64] ;  /* 0x0000000c12127981 */ /* 0x000ea2000c1e9900 */
[----:B------:R-:W-:Y:S02]  /*0960*/  UISETP.EQ.AND UP5, UPT, UR5, URZ, UPT ;  /* 0x000000ff0500728c */ /* 0x000fe4000bfa2270 */
[----:B------:R-:W-:Y:S02]  /*0970*/  UIADD3 UR4, UPT, UPT, UR4, 0x1, URZ ;  /* 0x0000000104047890 */ /* 0x000fe4000fffe0ff */
[----:B------:R-:W-:Y:S02]  /*0980*/  UISETP.EQ.AND UP4, UPT, UR5, 0x4, UPT ;  /* 0x000000040500788c */ /* 0x000fe4000bf82270 */
[----:B------:R-:W-:Y:S02]  /*0990*/  UISETP.EQ.AND UP3, UPT, UR5, 0x8, UPT ;  /* 0x000000080500788c */ /* 0x000fe4000bf62270 */
[----:B------:R-:W-:Y:S02]  /*09a0*/  UISETP.EQ.AND UP2, UPT, UR5, 0xc, UPT ;  /* 0x0000000c0500788c */ /* 0x000fe4000bf42270 */
[----:B------:R-:W-:-:S02]  /*09b0*/  UISETP.EQ.AND UP1, UPT, UR5, 0x10, UPT ;  /* 0x000000100500788c */ /* 0x000fc4000bf22270 */
[----:B------:R-:W-:-:S04]  /*09c0*/  UIADD3 UR24, UP6, UPT, UR24, 0x4, URZ ;  /* 0x0000000418187890 */ /* 0x000fc8000ffde0ff */
[----:B------:R-:W-:Y:S01]  /*09d0*/  UIADD3.X UR25, UPT, UPT, URZ, UR25, URZ, UP6, !UPT ;  /* 0x00000019ff197290 */ /* 0x000fe2000b7fe4ff */
[----:B--2---:R-:W-:-:S13]  /*09e0*/  R2UR UR10, R18 ;  /* 0x00000000120a72ca */ /* 0x004fda00000e0000 */
[----:B------:R-:W-:-:S04]  /*09f0*/  UIMAD.WIDE.U32 UR10, UR10, UR14, URZ ;  /* 0x0000000e0a0a72a5 */ /* 0x000fc8000f8e00ff */
[----:B------:R-:W-:-:S04]  /*0a00*/  UIADD3 UR9, UP0, UPT, UR10, UR6, URZ ;  /* 0x000000060a097290 */ /* 0x000fc8000ff1e0ff */
[----:B------:R-:W-:Y:S02]  /*0a10*/  UIADD3.X UR6, UPT, UPT, UR11, UR7, URZ, UP0, !UPT ;  /* 0x000000070b067290 */ /* 0x000fe400087fe4ff */
[----:B------:R-:W-:Y:S01]  /*0a20*/  UISETP.EQ.AND UP0, UPT, UR5, 0x14, UPT ;  /* 0x000000140500788c */ /* 0x000fe2000bf02270 */
[----:B------:R-:W-:Y:S01]  /*0a30*/  @UP5 UMOV UR8, UR9 ;  /* 0x0000000900085c82 */ /* 0x000fe20008000000 */
[----:B------:R-:W-:Y:S02]  /*0a40*/  UISETP.NE.AND UP5, UPT, UR4, 0x6, UPT ;  /* 0x000000060400788c */ /* 0x000fe4000bfa5270 */
[----:B------:R-:W-:Y:S01]  /*0a50*/  UIADD3 UR5, UPT, UPT, UR5, 0x4, URZ ;  /* 0x0000000405057890 */ /* 0x000fe2000fffe0ff */
[----:B------:R-:W-:Y:S01]  /*0a60*/  @UP4 UMOV UR19, UR9 ;  /* 0x0000000900134c82 */ /* 0x000fe20008000000 */
[----:B------:R-:W-:Y:S01]  /*0a70*/  @UP3 UMOV UR20, UR9 ;  /* 0x0000000900143c82 */ /* 0x000fe20008000000 */
[----:B------:R-:W-:Y:S01]  /*0a80*/  @UP2 UMOV UR21, UR9 ;  /* 0x0000000900152c82 */ /* 0x000fe20008000000 */
[----:B------:R-:W-:-:S03]  /*0a90*/  @UP1 UMOV UR22, UR9 ;  /* 0x0000000900161c82 */ /* 0x000fc60008000000 */
[----:B------:R-:W-:Y:S01]  /*0aa0*/  @UP0 UMOV UR23, UR9 ;  /* 0x0000000900170c82 */ /* 0x000fe20008000000 */
[----:B------:R-:W-:Y:S05]  /*0ab0*/  BRA.U UP5, `(.L_x_10) ;  /* 0xfffffffd059c7547 */ /* 0x000fea000b83ffff */
[----:B------:R-:W-:-:S04]  /*0ac0*/  USHF.R.U32.HI UR4, URZ, 0x17, UR18 ;  /* 0x00000017ff047899 */ /* 0x000fc80008011612 */
[----:B------:R-:W-:Y:S02]  /*0ad0*/  ULOP3.LUT UR5, UR4, 0xe0, URZ, 0xc0, !UPT ;  /* 0x000000e004057892 */ /* 0x000fe4000f8ec0ff */
[----:B------:R-:W-:Y:S02]  /*0ae0*/  ULOP3.LUT UP5, URZ, UR4, 0x1f, URZ, 0xc0, !UPT ;  /* 0x0000001f04ff7892 */ /* 0x000fe4000f8ac0ff */
[----:B------:R-:W-:-:S04]  /*0af0*/  UIADD3 UR5, UPT, UPT, UR5, -0x80, URZ ;  /* 0xffffff8005057890 */ /* 0x000fc8000fffe0ff */
[----:B------:R-:W-:-:S04]  /*0b00*/  USHF.R.U32.HI UR5, URZ, 0x5, UR5 ;  /* 0x00000005ff057899 */ /* 0x000fc80008011605 */
[----:B------:R-:W-:-:S04]  /*0b10*/  ULEA UR10, -UR5, URZ, 0x2 ;  /* 0x000000ff050a7291 */ /* 0x000fc8000f8e11ff */
[----:B------:R-:W-:Y:S02]  /*0b20*/  UISETP.EQ.AND UP0, UPT, UR10, -0x18, UPT ;  /* 0xffffffe80a00788c */ /* 0x000fe4000bf02270 */
[----:B------:R-:W-:Y:S02]  /*0b30*/  UISETP.EQ.AND UP6, UPT, UR10, -0x14, UPT ;  /* 0xffffffec0a00788c */ /* 0x000fe4000bfc2270 */
[----:B------:R-:W-:Y:S02]  /*0b40*/  UISETP.EQ.AND UP4, UPT, UR10, -0x10, UPT ;  /* 0xfffffff00a00788c */ /* 0x000fe4000bf82270 */
[----:B------:R-:W-:Y:S02]  /*0b50*/  UISETP.EQ.AND UP3, UPT, UR10, -0xc, UPT ;  /* 0xfffffff40a00788c */ /* 0x000fe4000bf62270 */
[----:B------:R-:W-:Y:S02]  /*0b60*/  UISETP.EQ.AND UP2, UPT, UR10, -0x8, UPT ;  /* 0xfffffff80a00788c */ /* 0x000fe4000bf42270 */
[----:B------:R-:W-:Y:S01]  /*0b70*/  UISETP.EQ.AND UP1, UPT, UR10, -0x4, UPT ;  /* 0xfffffffc0a00788c */ /* 0x000fe2000bf22270 */
[----:B------:R-:W-:Y:S01]  /*0b80*/  @UP0 UMOV UR5, UR8 ;  /* 0x0000000800050c82 */ /* 0x000fe20008000000 */
[----:B------:R-:W-:Y:S01]  /*0b90*/  UISETP.EQ.AND UP0, UPT, UR10, URZ, UPT ;  /* 0x000000ff0a00728c */ /* 0x000fe2000bf02270 */
[----:B------:R-:W-:Y:S01]  /*0ba0*/  @UP6 UMOV UR5, UR19 ;  /* 0x0000001300056c82 */ /* 0x000fe20008000000 */
[----:B------:R-:W-:Y:S01]  /*0bb0*/  @UP6 UMOV UR7, UR8 ;  /* 0x0000000800076c82 */ /* 0x000fe20008000000 */
[----:B------:R-:W-:Y:S01]  /*0bc0*/  UISETP.EQ.AND UP6, UPT, UR10, 0x4, UPT ;  /* 0x000000040a00788c */ /* 0x000fe2000bfc2270 */
[----:B------:R-:W-:Y:S01]  /*0bd0*/  @UP4 UMOV UR7, UR19 ;  /* 0x0000001300074c82 */ /* 0x000fe20008000000 */
        /* <DEDUP_REMOVED lines=10> */
[----:B------:R-:W-:Y:S05]  /*0c80*/  BRA.U !UP5, `(.L_x_11) ;  /* 0x000000010d2c7547 */ /* 0x000fea000b800000 */
[----:B------:R-:W-:Y:S01]  /*0c90*/  @UP4 UMOV UR9, UR8 ;  /* 0x0000000800094c82 */ /* 0x000fe20008000000 */
[----:B------:R-:W-:Y:S01]  /*0ca0*/  UISETP.EQ.AND UP4, UPT, UR10, 0x8, UPT ;  /* 0x000000080a00788c */ /* 0x000fe2000bf82270 */
[----:B------:R-:W-:Y:S01]  /*0cb0*/  @UP3 UMOV UR9, UR19 ;  /* 0x0000001300093c82 */ /* 0x000fe20008000000 */
[----:B------:R-:W-:Y:S01]  /*0cc0*/  @UP2 UMOV UR9, UR20 ;  /* 0x0000001400092c82 */ /* 0x000fe20008000000 */
[----:B------:R-:W-:Y:S01]  /*0cd0*/  @UP1 UMOV UR9, UR21 ;  /* 0x0000001500091c82 */ /* 0x000fe20008000000 */
[----:B------:R-:W-:Y:S01]  /*0ce0*/  ULOP3.LUT UR4, UR4, 0x1f, URZ, 0xc0, !UPT ;  /* 0x0000001f04047892 */ /* 0x000fe2000f8ec0ff */
[----:B------:R-:W-:Y:S01]  /*0cf0*/  @UP0 UMOV UR9, UR22 ;  /* 0x0000001600090c82 */ /* 0x000fe20008000000 */
[----:B------:R-:W-:Y:S02]  /*0d00*/  @UP6 UMOV UR9, UR23 ;  /* 0x0000001700096c82 */ /* 0x000fe40008000000 */
[----:B------:R-:W-:-:S03]  /*0d10*/  USHF.L.W.U32.HI UR5, UR7, UR4, UR5 ;  /* 0x0000000407057299 */ /* 0x000fc60008010e05 */
[----:B------:R-:W-:Y:S02]  /*0d20*/  @UP4 UMOV UR9, UR6 ;  /* 0x0000000600094c82 */ /* 0x000fe40008000000 */
[----:B------:R-:W-:-:S12]  /*0d30*/  USHF.L.W.U32.HI UR7, UR9, UR4, UR7 ;  /* 0x0000000409077299 */ /* 0x000fd80008010e07 */
.L_x_11:
[----:B------:R-:W-:Y:S02]  /*0d40*/  USHF.L.W.U32.HI UR4, UR7, 0x2, UR5 ;  /* 0x0000000207047899 */ /* 0x000fe40008010e05 */
[----:B------:R-:W-:Y:S02]  /*0d50*/  USHF.L.U32 UR7, UR7, 0x2, URZ ;  /* 0x0000000207077899 */ /* 0x000fe400080006ff */
[----:B------:R-:W-:Y:S02]  /*0d60*/  USHF.R.S32.HI UR6, URZ, 0x1f, UR4 ;  /* 0x0000001fff067899 */ /* 0x000fe40008011404 */
[----:B------:R-:W-:Y:S02]  /*0d70*/  USHF.R.U32.HI UR5, URZ, 0x1e, UR5 ;  /* 0x0000001eff057899 */ /* 0x000fe40008011605 */
[----:B------:R-:W-:Y:S02]  /*0d80*/  ULOP3.LUT UR11, UR6, UR4, URZ, 0x3c, !UPT ;  /* 0x00000004060b7292 */ /* 0x000fe4000f8e3cff */
[----:B------:R-:W-:-:S02]  /*0d90*/  ULOP3.LUT UR10, UR6, UR7, URZ, 0x3c, !UPT ;  /* 0x00000007060a7292 */ /* 0x000fc4000f8e3cff */
[----:B------:R-:W-:Y:S01]  /*0da0*/  UISETP.GE.AND UP0, UPT, UR18, URZ, UPT ;  /* 0x000000ff1200728c */ /* 0x000fe2000bf06270 */
[----:B------:R-:W-:Y:S01]  /*0db0*/  UMOV UR6, 0x54442d19 ;  /* 0x54442d1900067882 */ /* 0x000fe20000000000 */
[----:B------:R-:W-:Y:S01]  /*0dc0*/  UMOV UR7, 0x3bf921fb ;  /* 0x3bf921fb00077882 */ /* 0x000fe20000000000 */
[----:B------:R-:W-:Y:S02]  /*0dd0*/  ULEA.HI UR5, UR4, UR5, URZ, 0x1 ;  /* 0x0000000504057291 */ /* 0x000fe4000f8f08ff */
[----:B------:R-:W-:Y:S02]  /*0de0*/  ULOP3.LUT UR4, UR4, UR18, URZ, 0x3c, !UPT ;  /* 0x0000001204047292 */ /* 0x000fe4000f8e3cff */
[----:B------:R-:W2:Y:S04]  /*0df0*/  I2F.F64.S64 R18, UR10 ;  /* 0x0000000a00127d12 */ /* 0x000ea80008301c00 */
[----:B------:R-:W-:Y:S01]  /*0e00*/  ISETP.LE.AND P1, PT, RZ, UR4, PT ;  /* 0x00000004ff007c0c */ /* 0x000fe2000bf23270 */
[----:B--2---:R-:W-:Y:S01]  /*0e10*/  DMUL R18, R18, UR6 ;  /* 0x0000000612127c28 */ /* 0x004fe20008000000 */
[----:B------:R-:W-:-:S07]  /*0e20*/  UIADD3 UR6, UPT, UPT, -UR5, URZ, URZ ;  /* 0x000000ff05067290 */ /* 0x000fce000fffe1ff */
[----:B------:R-:W-:Y:S02]  /*0e30*/  @!UP0 UMOV UR5, UR6 ;  /* 0x0000000600058c82 */ /* 0x000fe40008000000 */
[----:B------:R-:W2:Y:S01]  /*0e40*/  F2F.F32.F64 R18, R18 ;  /* 0x0000001200127310 */ /* 0x000ea20000301000 */
[----:B------:R-:W-:Y:S02]  /*0e50*/  MOV R28, UR5 ;  /* 0x00000005001c7c02 */ /* 0x000fe40008000f00 */
[----:B--2---:R-:W-:Y:S01]  /*0e60*/  FSEL R29, -R18, R18, !P1 ;  /* 0x00000012121d7208 */ /* 0x004fe20004800100 */
[----:B------:R-:W-:Y:S06]  /*0e70*/  BRA `(.L_x_8) ;  /* 0x0000000000087947 */ /* 0x000fec0003800000 */
.L_x_9:
[----:B------:R-:W-:Y:S01]  /*0e80*/  FMUL R29, RZ, UR18 ;  /* 0x00000012ff1d7c20 */ /* 0x000fe20008400000 */
[----:B------:R-:W-:-:S07]  /*0e90*/  IMAD.MOV.U32 R28, RZ, RZ, RZ ;  /* 0x000000ffff1c7224 */ /* 0x000fce00078e00ff */
.L_x_8:
[----:B------:R-:W-:Y:S02]  /*0ea0*/  IMAD.MOV.U32 R27, RZ, RZ, 0x37cbac00 ;  /* 0x37cbac00ff1b7424 */ /* 0x000fe400078e00ff */
[----:B------:R-:W-:Y:S01]  /*0eb0*/  FMUL R19, R29, R29 ;  /* 0x0000001d1d137220 */ /* 0x000fe20000400000 */
[C---:B------:R-:W-:Y:S02]  /*0ec0*/  LOP3.LUT R25, R28.reuse, 0x1, RZ, 0xc0, !PT ;  /* 0x000000011c197812 */ /* 0x040fe400078ec0ff */
[----:B------:R-:W-:Y:S01]  /*0ed0*/  MOV R26, 0x3d2aaabb ;  /* 0x3d2aaabb001a7802 */ /* 0x000fe20000000f00 */
[----:B------:R-:W-:Y:S01]  /*0ee0*/  FFMA R18, R19, R27, -0.0013887860113754868507 ;  /* 0xbab607ed13127423 */ /* 0x000fe2000000001b */
[----:B------:R-:W-:Y:S01]  /*0ef0*/  ISETP.NE.U32.AND P1, PT, R25, 0x1, PT ;  /* 0x000000011900780c */ /* 0x000fe20003f25070 */
[----:B------:R-:W-:Y:S01]  /*0f00*/  IMAD.MOV.U32 R25, RZ, RZ, 0x3effffff ;  /* 0x3effffffff197424 */ /* 0x000fe200078e00ff */
[----:B------:R-:W-:Y:S02]  /*0f10*/  LOP3.LUT P2, RZ, R28, 0x2, RZ, 0xc0, !PT ;  /* 0x000000021cff7812 */ /* 0x000fe4000784c0ff */
[----:B------:R-:W-:-:S02]  /*0f20*/  FSEL R30, R18, -0.00019574658654164522886, !P1 ;  /* 0xb94d4153121e7808 */ /* 0x000fc40004800000 */
[----:B------:R-:W-:Y:S02]  /*0f30*/  FSEL R32, R26, 0.0083327032625675201416, !P1 ;  /* 0x3c0885e41a207808 */ /* 0x000fe40004800000 */
[----:B------:R-:W-:Y:S02]  /*0f40*/  FSEL R18, R29, 1, P1 ;  /* 0x3f8000001d127808 */ /* 0x000fe40000800000 */
[----:B------:R-:W-:Y:S01]  /*0f50*/  FSEL R31, -R25, -0.16666662693023681641, !P1 ;  /* 0xbe2aaaa8191f7808 */ /* 0x000fe20004800100 */
[C---:B------:R-:W-:Y:S02]  /*0f60*/  FFMA R30, R19.reuse, R30, R32 ;  /* 0x0000001e131e7223 */ /* 0x040fe40000000020 */
[C---:B------:R-:W-:Y:S02]  /*0f70*/  FFMA R29, R19.reuse, R18, RZ ;  /* 0x00000012131d7223 */ /* 0x040fe400000000ff */
[----:B------:R-:W-:-:S04]  /*0f80*/  FFMA R30, R19, R30, R31 ;  /* 0x0000001e131e7223 */ /* 0x000fc8000000001f */
[----:B------:R-:W-:-:S04]  /*0f90*/  FFMA R28, R29, R30, R18 ;  /* 0x0000001e1d1c7223 */ /* 0x000fc80000000012 */
[----:B------:R-:W-:Y:S01]  /*0fa0*/  @P2 FADD R28, RZ, -R28 ;  /* 0x8000001cff1c2221 */ /* 0x000fe20000000000 */
[----:B------:R-:W-:Y:S06]  /*0fb0*/  @!P0 BRA `(.L_x_12) ;  /* 0x00000004007c8947 */ /* 0x000fec0003800000 */
[----:B------:R-:W-:-:S05]  /*0fc0*/  IMAD.U32 R18, RZ, RZ, UR18 ;  /* 0x00000012ff127e24 */ /* 0x000fca000f8e00ff */
[----:B------:R-:W-:-:S13]  /*0fd0*/  FSETP.NEU.AND P0, PT, |R18|, +INF , PT ;  /* 0x7f8000001200780b */ /* 0x000fda0003f0d200 */
[----:B------:R-:W-:Y:S05]  /*0fe0*/  @!P0 BRA `(.L_x_13) ;  /* 0x0000000400688947 */ /* 0x000fea0003800000 */
[----:B------:R-:W-:Y:S01]  /*0ff0*/  USHF.L.U32 UR4, UR18, 0x8, URZ ;  /* 0x0000000812047899 */ /* 0x000fe200080006ff */
[----:B------:R-:W2:Y:S03]  /*1000*/  LDCU.64 UR24, c[0x4][URZ] ;  /* 0x01000000ff1877ac */ /* 0x000ea60008000a00 */
[----:B------:R-:W-:Y:S01]  /*1010*/  ULOP3.LUT UR9, UR4, 0x80000000, URZ, 0xfc, !UPT ;  /* 0x8000000004097892 */ /* 0x000fe2000f8efcff */
[----:B------:R-:W-:Y:S01]  /*1020*/  UMOV UR5, URZ ;  /* 0x000000ff00057c82 */ /* 0x000fe20008000000 */
[----:B------:R-:W-:Y:S01]  /*1030*/  UMOV UR6, URZ ;  /* 0x000000ff00067c82 */ /* 0x000fe20008000000 */
[----:B------:R-:W-:-:S09]  /*1040*/  UMOV UR4, URZ ;  /* 0x000000ff00047c82 */ /* 0x000fd20008000000 */
.L_x_14:
[----:B--2---:R-:W-:-:S06]  /*1050*/  UIMAD.WIDE.U32 UR10, UR4, 0x4, UR24 ;  /* 0x00000004040a78a5 */ /* 0x004fcc000f8e0018 */
[----:B------:R-:W-:Y:S01]  /*1060*/  MOV R18, UR10 ;  /* 0x0000000a00127c02 */ /* 0x000fe20008000f00 */
[----:B------:R-:W-:-:S05]  /*1070*/  IMAD.U32 R19, RZ, RZ, UR11 ;  /* 0x0000000bff137e24 */ /* 0x000fca000f8e00ff */
[----:B------:R-:W2:Y:S01]  /*1080*/  LDG.E.CONSTANT R18, desc[UR12][R18.64] ;  /* 0x0000000c12127981 */ /* 0x000ea2000c1e9900 */
[----:B------:R-:W-:Y:S02]  /*1090*/  USHF.L.U32 UR7, UR4, 0x2, URZ ;  /* 0x0000000204077899 */ /* 0x000fe400080006ff */
[----:B------:R-:W-:Y:S02]  /*10a0*/  UIADD3 UR4, UPT, UPT, UR4, 0x1, URZ ;  /* 0x0000000104047890 */ /* 0x000fe4000fffe0ff */
[----:B------:R-:W-:Y:S02]  /*10b0*/  UISETP.EQ.AND UP0, UPT, UR7, URZ, UPT ;  /* 0x000000ff0700728c */ /* 0x000fe4000bf02270 */
[----:B------:R-:W-:Y:S02]  /*10c0*/  UISETP.EQ.AND UP5, UPT, UR7, 0x4, UPT ;  /* 0x000000040700788c */ /* 0x000fe4000bfa2270 */
[----:B------:R-:W-:Y:S02]  /*10d0*/  UISETP.EQ.AND UP4, UPT, UR7, 0x8, UPT ;  /* 0x000000080700788c */ /* 0x000fe4000bf82270 */
[----:B------:R-:W-:-:S02]  /*10e0*/  UISETP.EQ.AND UP3, UPT, UR7, 0xc, UPT ;  /* 0x0000000c0700788c */ /* 0x000fc4000bf62270 */
[----:B------:R-:W-:Y:S02]  /*10f0*/  UISETP.EQ.AND UP2, UPT, UR7, 0x10, UPT ;  /* 0x000000100700788c */ /* 0x000fe4000bf42270 */
[----:B------:R-:W-:Y:S01]  /*1100*/  UISETP.EQ.AND UP1, UPT, UR7, 0x14, UPT ;  /* 0x000000140700788c */ /* 0x000fe2000bf22270 */
[----:B--2---:R-:W-:-:S13]  /*1110*/  R2UR UR10, R18 ;  /* 0x00000000120a72ca */ /* 0x004fda00000e0000 */
[----:B------:R-:W-:-:S04]  /*1120*/  UIMAD.WIDE.U32 UR10, UR10, UR9, URZ ;  /* 0x000000090a0a72a5 */ /* 0x000fc8000f8e00ff */
[----:B------:R-:W-:-:S04]  /*1130*/  UIADD3 UR7, UP6, UPT, UR10, UR5, URZ ;  /* 0x000000050a077290 */ /* 0x000fc8000ffde0ff */
[----:B------:R-:W-:Y:S02]  /*1140*/  UIADD3.X UR5, UPT, UPT, UR11, UR6, URZ, UP6, !UPT ;  /* 0x000000060b057290 */ /* 0x000fe4000b7fe4ff */
[----:B------:R-:W-:Y:S01]  /*1150*/  UISETP.NE.AND UP6, UPT, UR4, 0x6, UPT ;  /* 0x000000060400788c */ /* 0x000fe2000bfc5270 */
[----:B------:R-:W-:Y:S01]  /*1160*/  @UP0 UMOV UR8, UR7 ;  /* 0x0000000700080c82 */ /* 0x000fe20008000000 */
[----:B------:R-:W-:Y:S01]  /*1170*/  @UP5 UMOV UR19, UR7 ;  /* 0x0000000700135c82 */ /* 0x000fe20008000000 */
[----:B------:R-:W-:Y:S01]  /*1180*/  @UP4 UMOV UR20, UR7 ;  /* 0x0000000700144c82 */ /* 0x000fe20008000000 */
[----:B------:R-:W-:Y:S01]  /*1190*/  @UP3 UMOV UR21, UR7 ;  /* 0x0000000700153c82 */ /* 0x000fe20008000000 */
[----:B------:R-:W-:Y:S01]  /*11a0*/  @UP2 UMOV UR22, UR7 ;  /* 0x0000000700162c82 */ /* 0x000fe20008000000 */
[----:B------:R-:W-:-:S03]  /*11b0*/  @UP1 UMOV UR23, UR7 ;  /* 0x0000000700171c82 */ /* 0x000fc60008000000 */
        /* <DEDUP_REMOVED lines=41> */
.L_x_15:
        /* <DEDUP_REMOVED lines=20> */
.L_x_13:
[----:B------:R-:W-:Y:S01]  /*1590*/  FMUL R23, RZ, UR18 ;  /* 0x00000012ff177c20 */ /* 0x000fe20008400000 */
[----:B------:R-:W-:-:S07]  /*15a0*/  IMAD.MOV.U32 R24, RZ, RZ, RZ ;  /* 0x000000ffff187224 */ /* 0x000fce00078e00ff */
.L_x_12:
[----:B------:R-:W-:Y:S01]  /*15b0*/  FMUL R19, R23, R23 ;  /* 0x0000001717137220 */ /* 0x000fe20000400000 */
[C---:B------:R-:W-:Y:S01]  /*15c0*/  LOP3.LUT R18, R24.reuse, 0x1, RZ, 0xc0, !PT ;  /* 0x0000000118127812 */ /* 0x040fe200078ec0ff */
[----:B------:R-:W-:Y:S01]  /*15d0*/  BSSY.RECONVERGENT B0, `(.L_x_16) ;  /* 0x0000020000007945 */ /* 0x000fe20003800200 */
[----:B------:R-:W-:Y:S01]  /*15e0*/  IADD3 R24, PT, PT, R24, 0x1, RZ ;  /* 0x0000000118187810 */ /* 0x000fe20007ffe0ff */
[----:B------:R-:W-:Y:S01]  /*15f0*/  FFMA R27, R19, R27, -0.0013887860113754868507 ;  /* 0xbab607ed131b7423 */ /* 0x000fe2000000001b */
[----:B------:R-:W-:Y:S02]  /*1600*/  ISETP.NE.U32.AND P0, PT, R18, 0x1, PT ;  /* 0x000000011200780c */ /* 0x000fe40003f05070 */
[----:B------:R-:W-:Y:S02]  /*1610*/  LOP3.LUT P1, RZ, R24, 0x2, RZ, 0xc0, !PT ;  /* 0x0000000218ff7812 */ /* 0x000fe4000782c0ff */
[----:B------:R-:W-:Y:S01]  /*1620*/  FSEL R26, R26, 0.0083327032625675201416, P0 ;  /* 0x3c0885e41a1a7808 */ /* 0x000fe20000000000 */
[----:B------:R-:W2:Y:S01]  /*1630*/  MUFU.RCP R24, UR17 ;  /* 0x0000001100187d08 */ /* 0x000ea20008001000 */
[----:B------:R-:W-:-:S02]  /*1640*/  FSEL R18, R27, -0.00019574658654164522886, P0 ;  /* 0xb94d41531b127808 */ /* 0x000fc40000000000 */
[----:B------:R-:W-:-:S03]  /*1650*/  FSEL R25, -R25, -0.16666662693023681641, P0 ;  /* 0xbe2aaaa819197808 */ /* 0x000fc60000000100 */
[----:B------:R-:W-:Y:S01]  /*1660*/  FFMA R26, R19, R18, R26 ;  /* 0x00000012131a7223 */ /* 0x000fe2000000001a */
[----:B------:R-:W-:Y:S02]  /*1670*/  FSEL R18, R23, 1, !P0 ;  /* 0x3f80000017127808 */ /* 0x000fe40004000000 */
[----:B------:R-:W-:Y:S01]  /*1680*/  FSETP.LEU.AND P0, PT, RZ, UR18, PT ;  /* 0x00000012ff007c0b */ /* 0x000fe2000bf0b000 */
[C---:B------:R-:W-:Y:S02]  /*1690*/  FFMA R25, R19.reuse, R26, R25 ;  /* 0x0000001a13197223 */ /* 0x040fe40000000019 */
[----:B------:R-:W-:-:S04]  /*16a0*/  FFMA R19, R19, R18, RZ ;  /* 0x0000001213137223 */ /* 0x000fc800000000ff */
[----:B------:R-:W-:Y:S01]  /*16b0*/  FFMA R19, R19, R25, R18 ;  /* 0x0000001913137223 */ /* 0x000fe20000000012 */
[----:B------:R-:W-:Y:S01]  /*16c0*/  FSEL R18, R8, -R8, !P0 ;  /* 0x8000000808127208 */ /* 0x000fe20004000000 */
[----:B------:R-:W-:Y:S02]  /*16d0*/  IMAD.U32 R25, RZ, RZ, UR17 ;  /* 0x00000011ff197e24 */ /* 0x000fe4000f8e00ff */
[----:B------:R-:W-:Y:S02]  /*16e0*/  @P1 FADD R19, RZ, -R19 ;  /* 0x80000013ff131221 */ /* 0x000fe40000000000 */
[----:B------:R-:W-:Y:S01]  /*16f0*/  FADD R18, R3, -R18 ;  /* 0x8000001203127221 */ /* 0x000fe20000000000 */
[----:B--2---:R-:W-:Y:S01]  /*1700*/  FFMA R25, R24, -R25, 1 ;  /* 0x3f80000018197423 */ /* 0x004fe20000000819 */
[----:B------:R-:W-:-:S04]  /*1710*/  FMUL R19, R0, R19 ;  /* 0x0000001300137220 */ /* 0x000fc80000400000 */
[----:B------:R-:W-:Y:S01]  /*1720*/  FFMA R23, R28, R18, R19 ;  /* 0x000000121c177223 */ /* 0x000fe20000000013 */
[----:B------:R-:W-:-:S03]  /*1730*/  FFMA R18, R24, R25, R24 ;  /* 0x0000001918127223 */ /* 0x000fc60000000018 */
[----:B------:R-:W2:Y:S01]  /*1740*/  FCHK P0, R23, UR17 ;  /* 0x0000001117007d02 */ /* 0x000ea20008000000 */
[----:B------:R-:W-:-:S04]  /*1750*/  FFMA R19, R18, R23, RZ ;  /* 0x0000001712137223 */ /* 0x000fc800000000ff */
[----:B------:R-:W-:-:S04]  /*1760*/  FFMA R24, R19, -UR17, R23 ;  /* 0x8000001113187c23 */ /* 0x000fc80008000017 */
[----:B------:R-:W-:Y:S01]  /*1770*/  FFMA R18, R18, R24, R19 ;  /* 0x0000001812127223 */ /* 0x000fe20000000013 */
[----:B--2---:R-:W-:Y:S06]  /*1780*/  @!P0 BRA `(.L_x_17) ;  /* 0x0000000000108947 */ /* 0x004fec0003800000 */
[----:B------:R-:W-:Y:S02]  /*1790*/  MOV R18, UR17 ;  /* 0x0000001100127c02 */ /* 0x000fe40008000f00 */
[----:B------:R-:W-:-:S07]  /*17a0*/  MOV R26, 0x17c0 ;  /* 0x000017c0001a7802 */ /* 0x000fce0000000f00 */
[----:B01----:R-:W-:Y:S05]  /*17b0*/  CALL.REL.NOINC `($__internal_1_$__cuda_sm3x_div_rn_noftz_f32_slowpath) ;  /* 0x00000008004c7944 */ /* 0x003fea0003c00000 */
[----:B------:R-:W-:-:S07]  /*17c0*/  IMAD.MOV.U32 R18, RZ, RZ, R23 ;  /* 0x000000ffff127224 */ /* 0x000fce00078e0017 */
.L_x_17:
[----:B------:R-:W-:Y:S05]  /*17d0*/  BSYNC.RECONVERGENT B0 ;  /* 0x0000000000007941 */ /* 0x000fea0003800200 */
.L_x_16:
[----:B------:R-:W-:Y:S01]  /*17e0*/  FADD R19, -R11, R18 ;  /* 0x000000120b137221 */ /* 0x000fe20000000100 */
[----:B0-----:R-:W-:Y:S01]  /*17f0*/  FADD R23, R13, -R13 ;  /* 0x8000000d0d177221 */ /* 0x001fe20000000000 */
[----:B------:R-:W-:Y:S02]  /*1800*/  BSSY.RECONVERGENT B0, `(.L_x_18) ;  /* 0x000001f000007945 */ /* 0x000fe40003800200 */
[----:B------:R-:W-:Y:S01]  /*1810*/  FADD R18, R19, R20 ;  /* 0x0000001413127221 */ /* 0x000fe20000000000 */
[----:B-1----:R-:W-:-:S03]  /*1820*/  FADD R19, R14, -R14 ;  /* 0x8000000e0e137221 */ /* 0x002fc60000000000 */
[----:B------:R-:W-:-:S04]  /*1830*/  FMUL R18, R9, R18 ;  /* 0x0000001209127220 */ /* 0x000fc80000400000 */
[C---:B------:R-:W-:Y:S01]  /*1840*/  FFMA R23, R18.reuse, R23, R13 ;  /* 0x0000001712177223 */ /* 0x040fe2000000000d */
[----:B------:R-:W-:-:S03]  /*1850*/  FFMA R24, R18, R19, R14 ;  /* 0x0000001312187223 */ /* 0x000fc6000000000e */
[----:B------:R-:W-:Y:S01]  /*1860*/  FADD R29, |R23|, -RZ ;  /* 0x800000ff171d7221 */ /* 0x000fe20000000200 */
[----:B------:R-:W-:Y:S01]  /*1870*/  FADD R18, |R24|, -RZ ;  /* 0x800000ff18127221 */ /* 0x000fe20000000200 */
[C---:B------:R-:W-:Y:S01]  /*1880*/  FFMA R4, R21.reuse, R23, R4 ;  /* 0x0000001715047223 */ /* 0x040fe20000000004 */
[----:B------:R-:W-:-:S03]  /*1890*/  FFMA R5, R21, R24, R5 ;  /* 0x0000001815057223 */ /* 0x000fc60000000005 */
        /* <DEDUP_REMOVED lines=8> */
[----:B------:R0:W1:Y:S01]  /*1920*/  MUFU.RSQ R26, R19 ;  /* 0x00000013001a7308 */ /* 0x0000620000001400 */
[----:B------:R-:W-:-:S04]  /*1930*/  IADD3 R18, PT, PT, R19, -0xd000000, RZ ;  /* 0xf300000013127810 */ /* 0x000fc80007ffe0ff */
[----:B------:R-:W-:-:S13]  /*1940*/  ISETP.GT.U32.AND P0, PT, R18, 0x727fffff, PT ;  /* 0x727fffff1200780c */ /* 0x000fda0003f04070 */
[----:B01----:R-:W-:Y:S05]  /*1950*/  @!P0 BRA `(.L_x_19) ;  /* 0x0000000000148947 */ /* 0x003fea0003800000 */
[----:B------:R-:W-:Y:S01]  /*1960*/  IMAD.MOV.U32 R18, RZ, RZ, R19 ;  /* 0x000000ffff127224 */ /* 0x000fe200078e0013 */
[----:B------:R-:W-:-:S07]  /*1970*/  MOV R25, 0x1990 ;  /* 0x0000199000197802 */ /* 0x000fce0000000f00 */
[----:B------:R-:W-:Y:S05]  /*1980*/  CALL.REL.NOINC `($__internal_0_$__cuda_sm20_sqrt_rn_f32_slowpath) ;  /* 0x0000000400807944 */ /* 0x000fea0003c00000 */
[----:B------:R-:W-:Y:S01]  /*1990*/  MOV R18, R30 ;  /* 0x0000001e00127202 */ /* 0x000fe20000000f00 */
[----:B------:R-:W-:Y:S06]  /*19a0*/  BRA `(.L_x_20) ;  /* 0x0000000000107947 */ /* 0x000fec0003800000 */
.L_x_19:
[----:B------:R-:W-:Y:S01]  /*19b0*/  FMUL.FTZ R18, R19, R26 ;  /* 0x0000001a13127220 */ /* 0x000fe20000410000 */
[----:B------:R-:W-:-:S03]  /*19c0*/  FMUL.FTZ R25, R26, 0.5 ;  /* 0x3f0000001a197820 */ /* 0x000fc60000410000 */
[----:B------:R-:W-:-:S04]  /*19d0*/  FFMA R19, -R18, R18, R19 ;  /* 0x0000001212137223 */ /* 0x000fc80000000113 */
[----:B------:R-:W-:-:S07]  /*19e0*/  FFMA R18, R19, R25, R18 ;  /* 0x0000001913127223 */ /* 0x000fce0000000012 */
.L_x_20:
[----:B------:R-:W-:Y:S05]  /*19f0*/  BSYNC.RECONVERGENT B0 ;  /* 0x0000000000007941 */ /* 0x000fea0003800200 */
.L_x_18:
[----:B------:R-:W-:Y:S01]  /*1a00*/  FSETP.NEU.AND P0, PT, R29, RZ, PT ;  /* 0x000000ff1d00720b */ /* 0x000fe20003f0d000 */
[----:B------:R-:W-:Y:S01]  /*1a10*/  BSSY.RECONVERGENT B0, `(.L_x_21) ;  /* 0x0000012000007945 */ /* 0x000fe20003800200 */
[----:B------:R-:W-:-:S11]  /*1a20*/  LOP3.LUT R19, R28, 0x800000, RZ, 0xfc, !PT ;  /* 0x008000001c137812 */ /* 0x000fd600078efcff */
[----:B------:R-:W-:Y:S01]  /*1a30*/  @P0 FMUL R27, R19, R18 ;  /* 0x00000012131b0220 */ /* 0x000fe20000400000 */
[----:B------:R-:W-:-:S03]  /*1a40*/  FSETP.NEU.AND P0, PT, R29, +INF , PT ;  /* 0x7f8000001d00780b */ /* 0x000fc60003f0d000 */
[----:B------:R-:W-:-:S05]  /*1a50*/  FADD R25, R27, 1.1920928955078125e-07 ;  /* 0x340000001b197421 */ /* 0x000fca0000000000 */
[----:B------:R-:W-:-:S04]  /*1a60*/  FSEL R25, R25, +INF , P0 ;  /* 0x7f80000019197808 */ /* 0x000fc80000000000 */
[----:B------:R-:W0:Y:S08]  /*1a70*/  MUFU.RCP R18, R25 ;  /* 0x0000001900127308 */ /* 0x000e300000001000 */
[----:B------:R-:W1:Y:S01]  /*1a80*/  FCHK P0, R23, R25 ;  /* 0x0000001917007302 */ /* 0x000e620000000000 */
[----:B0-----:R-:W-:-:S04]  /*1a90*/  FFMA R19, -R25, R18, 1 ;  /* 0x3f80000019137423 */ /* 0x001fc80000000112 */
[----:B------:R-:W-:-:S04]  /*1aa0*/  FFMA R18, R18, R19, R18 ;  /* 0x0000001312127223 */ /* 0x000fc80000000012 */
[----:B------:R-:W-:-:S04]  /*1ab0*/  FFMA R19, R23, R18, RZ ;  /* 0x0000001217137223 */ /* 0x000fc800000000ff */
[----:B------:R-:W-:-:S04]  /*1ac0*/  FFMA R26, -R25, R19, R23 ;  /* 0x00000013191a7223 */ /* 0x000fc80000000117 */
[----:B------:R-:W-:Y:S01]  /*1ad0*/  FFMA R19, R18, R26, R19 ;  /* 0x0000001a12137223 */ /* 0x000fe20000000013 */
[----:B-1----:R-:W-:Y:S06]  /*1ae0*/  @!P0 BRA `(.L_x_22) ;  /* 0x0000000000108947 */ /* 0x002fec0003800000 */
[----:B------:R-:W-:Y:S01]  /*1af0*/  IMAD.MOV.U32 R18, RZ, RZ, R25 ;  /* 0x000000ffff127224 */ /* 0x000fe200078e0019 */
[----:B------:R-:W-:-:S07]  /*1b00*/  MOV R26, 0x1b20 ;  /* 0x00001b20001a7802 */ /* 0x000fce0000000f00 */
[----:B------:R-:W-:Y:S05]  /*1b10*/  CALL.REL.NOINC `($__internal_1_$__cuda_sm3x_div_rn_noftz_f32_slowpath) ;  /* 0x0000000400747944 */ /* 0x000fea0003c00000 */
[----:B------:R-:W-:-:S07]  /*1b20*/  MOV R19, R23 ;  /* 0x0000001700137202 */ /* 0x000fce0000000f00 */
.L_x_22:
[----:B------:R-:W-:Y:S05]  /*1b30*/  BSYNC.RECONVERGENT B0 ;  /* 0x0000000000007941 */ /* 0x000fea0003800200 */
.L_x_21:
[----:B------:R-:W0:Y:S01]  /*1b40*/  MUFU.RCP R18, R25 ;  /* 0x0000001900127308 */ /* 0x000e220000001000 */
[----:B------:R-:W-:Y:S01]  /*1b50*/  BSSY.RECONVERGENT B0, `(.L_x_23) ;  /* 0x000000e000007945 */ /* 0x000fe20003800200 */
[----:B------:R-:W-:-:S06]  /*1b60*/  FADD R6, R19, R6 ;  /* 0x0000000613067221 */ /* 0x000fcc0000000000 */
        /* <DEDUP_REMOVED lines=8> */
[----:B------:R-:W-:Y:S02]  /*1bf0*/  MOV R18, R25 ;  /* 0x0000001900127202 */ /* 0x000fe40000000f00 */
[----:B------:R-:W-:-:S07]  /*1c00*/  MOV R26, 0x1c20 ;  /* 0x00001c20001a7802 */ /* 0x000fce0000000f00 */
[----:B------:R-:W-:Y:S05]  /*1c10*/  CALL.REL.NOINC `($__internal_1_$__cuda_sm3x_div_rn_noftz_f32_slowpath) ;  /* 0x0000000400347944 */ /* 0x000fea0003c00000 */
[----:B------:R-:W-:-:S07]  /*1c20*/  IMAD.MOV.U32 R18, RZ, RZ, R23 ;  /* 0x000000ffff127224 */ /* 0x000fce00078e0017 */
.L_x_24:
[----:B------:R-:W-:Y:S05]  /*1c30*/  BSYNC.RECONVERGENT B0 ;  /* 0x0000000000007941 */ /* 0x000fea0003800200 */
.L_x_23:
[----:B------:R-:W-:Y:S01]  /*1c40*/  IADD3 R22, PT, PT, R22, 0x1, RZ ;  /* 0x0000000116167810 */ /* 0x000fe20007ffe0ff */
[----:B------:R-:W-:-:S03]  /*1c50*/  FADD R7, R18, R7 ;  /* 0x0000000712077221 */ /* 0x000fc60000000000 */
[----:B------:R-:W-:-:S04]  /*1c60*/  LOP3.LUT R19, R22, 0xffff, RZ, 0xc0, !PT ;  /* 0x0000ffff16137812 */ /* 0x000fc800078ec0ff */
[----:B------:R-:W-:-:S13]  /*1c70*/  ISETP.LT.AND P0, PT, R19, UR15, PT ;  /* 0x0000000f13007c0c */ /* 0x000fda000bf01270 */
[----:B------:R-:W-:Y:S05]  /*1c80*/  @P0 BRA `(.L_x_25) ;  /* 0xffffffe800b80947 */ /* 0x000fea000383ffff */
[----:B------:R-:W-:-:S05]  /*1c90*/  VIADD R16, R16, 0x1 ;  /* 0x0000000110107836 */ /* 0x000fca0000000000 */
[----:B------:R-:W-:-:S04]  /*1ca0*/  LOP3.LUT R18, R16, 0xffff, RZ, 0xc0, !PT ;  /* 0x0000ffff10127812 */ /* 0x000fc800078ec0ff */
[----:B------:R-:W-:-:S13]  /*1cb0*/  ISETP.LT.AND P0, PT, R18, UR16, PT ;  /* 0x0000001012007c0c */ /* 0x000fda000bf01270 */
[----:B------:R-:W-:Y:S05]  /*1cc0*/  @P0 BRA `(.L_x_26) ;  /* 0xffffffe400a80947 */ /* 0x000fea000383ffff */
.L_x_0:
[----:B------:R-:W0:Y:S01]  /*1cd0*/  LDCU.64 UR4, c[0x0][0x3a8] ;  /* 0x00007500ff0477ac */ /* 0x000e220008000a00 */
[----:B------:R-:W-:Y:S01]  /*1ce0*/  FADD R6, |R6|, -RZ ;  /* 0x800000ff06067221 */ /* 0x000fe20000000200 */
[----:B------:R-:W-:Y:S01]  /*1cf0*/  FADD R7, |R7|, -RZ ;  /* 0x800000ff07077221 */ /* 0x000fe20000000200 */
[----:B------:R-:W-:Y:S01]  /*1d00*/  SHF.L.U32 R2, R2, 0x2, RZ ;  /* 0x0000000202027819 */ /* 0x000fe200000006ff */
[----:B------:R-:W1:Y:S01]  /*1d10*/  LDCU.64 UR6, c[0x0][0x3b0] ;  /* 0x00007600ff0677ac */ /* 0x000e620008000a00 */
[----:B------:R-:W-:Y:S02]  /*1d20*/  BSSY.RECONVERGENT B0, `(.L_x_27) ;  /* 0x000001c000007945 */ /* 0x000fe40003800200 */
[----:B------:R-:W-:Y:S02]  /*1d30*/  VIMNMX R0, PT, PT, R6, R7, !PT ;  /* 0x0000000706007248 */ /* 0x000fe40007fe0100 */
[----:B------:R-:W-:Y:S02]  /*1d40*/  LOP3.LUT R10, R2, 0x3fffc, RZ, 0xc0, !PT ;  /* 0x0003fffc020a7812 */ /* 0x000fe400078ec0ff */
[----:B------:R-:W-:-:S02]  /*1d50*/  LOP3.LUT R11, R0, 0xfe000000, RZ, 0xc0, !PT ;  /* 0xfe000000000b7812 */ /* 0x000fc400078ec0ff */
[----:B------:R-:W-:Y:S02]  /*1d60*/  VIMNMX R12, PT, PT, R6, R7, PT ;  /* 0x00000007060c7248 */ /* 0x000fe40003fe0100 */
[----:B------:R-:W-:Y:S02]  /*1d70*/  LOP3.LUT R9, R11, 0x7e800000, RZ, 0x3c, !PT ;  /* 0x7e8000000b097812 */ /* 0x000fe400078e3cff */
[----:B0-----:R-:W-:-:S03]  /*1d80*/  IADD3 R2, P0, PT, R10, UR4, RZ ;  /* 0x000000040a027c10 */ /* 0x001fc6000ff1e0ff */
[-C--:B------:R-:W-:Y:S01]  /*1d90*/  FMUL R8, R12, R9.reuse ;  /* 0x000000090c087220 */ /* 0x080fe20000400000 */
[----:B------:R-:W-:Y:S01]  /*1da0*/  FMUL R9, R0, R9 ;  /* 0x0000000900097220 */ /* 0x000fe20000400000 */
[----:B------:R-:W-:Y:S01]  /*1db0*/  IMAD.X R3, RZ, RZ, UR5, P0 ;  /* 0x00000005ff037e24 */ /* 0x000fe200080e06ff */
[----:B-1----:R-:W-:Y:S01]  /*1dc0*/  IADD3 R6, P0, PT, R10, UR6, RZ ;  /* 0x000000060a067c10 */ /* 0x002fe2000ff1e0ff */
[----:B------:R-:W-:-:S03]  /*1dd0*/  FMUL R8, R8, R8 ;  /* 0x0000000808087220 */ /* 0x000fc60000400000 */
[----:B------:R-:W-:Y:S01]  /*1de0*/  IADD3.X R7, PT, PT, RZ, UR7, RZ, P0, !PT ;  /* 0x00000007ff077c10 */ /* 0x000fe200087fe4ff */
[----:B------:R-:W-:Y:S01]  /*1df0*/  FFMA R18, R9, R9, R8 ;  /* 0x0000000909127223 */ /* 0x000fe20000000008 */
[----:B------:R0:W-:Y:S03]  /*1e00*/  STG.E desc[UR12][R2.64], R4 ;  /* 0x0000000402007986 */ /* 0x0001e6000c10190c */
[----:B------:R-:W-:Y:S01]  /*1e10*/  VIADD R8, R18, 0xf3000000 ;  /* 0xf300000012087836 */ /* 0x000fe20000000000 */
[----:B------:R0:W-:Y:S01]  /*1e20*/  STG.E desc[UR12][R6.64], R5 ;  /* 0x0000000506007986 */ /* 0x0001e2000c10190c */
[----:B------:R0:W1:Y:S03]  /*1e30*/  MUFU.RSQ R9, R18 ;  /* 0x0000001200097308 */ /* 0x0000660000001400 */
[----:B------:R-:W-:-:S13]  /*1e40*/  ISETP.GT.U32.AND P0, PT, R8, 0x727fffff, PT ;  /* 0x727fffff0800780c */ /* 0x000fda0003f04070 */
[----:B0-----:R-:W-:Y:S05]  /*1e50*/  @!P0 BRA `(.L_x_28) ;  /* 0x0000000000108947 */ /* 0x001fea0003800000 */
[----:B------:R-:W-:-:S07]  /*1e60*/  MOV R25, 0x1e80 ;  /* 0x00001e8000197802 */ /* 0x000fce0000000f00 */
[----:B-1----:R-:W-:Y:S05]  /*1e70*/  CALL.REL.NOINC `($__internal_0_$__cuda_sm20_sqrt_rn_f32_slowpath) ;  /* 0x0000000000447944 */ /* 0x002fea0003c00000 */
[----:B------:R-:W-:Y:S01]  /*1e80*/  MOV R2, R30 ;  /* 0x0000001e00027202 */ /* 0x000fe20000000f00 */
[----:B------:R-:W-:Y:S06]  /*1e90*/  BRA `(.L_x_29) ;  /* 0x0000000000107947 */ /* 0x000fec0003800000 */
.L_x_28:
[----:B-1----:R-:W-:Y:S01]  /*1ea0*/  FMUL.FTZ R2, R18, R9 ;  /* 0x0000000912027220 */ /* 0x002fe20000410000 */
[----:B------:R-:W-:-:S03]  /*1eb0*/  FMUL.FTZ R4, R9, 0.5 ;  /* 0x3f00000009047820 */ /* 0x000fc60000410000 */
[----:B------:R-:W-:-:S04]  /*1ec0*/  FFMA R3, -R2, R2, R18 ;  /* 0x0000000202037223 */ /* 0x000fc80000000112 */
[----:B------:R-:W-:-:S07]  /*1ed0*/  FFMA R2, R3, R4, R2 ;  /* 0x0000000403027223 */ /* 0x000fce0000000002 */
.L_x_29:
[----:B------:R-:W-:Y:S05]  /*1ee0*/  BSYNC.RECONVERGENT B0 ;  /* 0x0000000000007941 */ /* 0x000fea0003800200 */
.L_x_27:
[----:B------:R-:W0:Y:S01]  /*1ef0*/  LDCU.64 UR4, c[0x0][0x3b8] ;  /* 0x00007700ff0477ac */ /* 0x000e220008000a00 */
[----:B------:R-:W-:Y:S02]  /*1f00*/  FSETP.NEU.AND P0, PT, R12, RZ, PT ;  /* 0x000000ff0c00720b */ /* 0x000fe40003f0d000 */
[----:B------:R-:W-:-:S11]  /*1f10*/  LOP3.LUT R3, R11, 0x800000, RZ, 0xfc, !PT ;  /* 0x008000000b037812 */ /* 0x000fd600078efcff */
[----:B------:R-:W-:Y:S01]  /*1f20*/  @P0 FMUL R0, R3, R2 ;  /* 0x0000000203000220 */ /* 0x000fe20000400000 */
[----:B------:R-:W-:Y:S02]  /*1f30*/  FSETP.NEU.AND P0, PT, R12, +INF , PT ;  /* 0x7f8000000c00780b */ /* 0x000fe40003f0d000 */
[----:B0-----:R-:W-:Y:S02]  /*1f40*/  IADD3 R2, P1, PT, R10, UR4, RZ ;  /* 0x000000040a027c10 */ /* 0x001fe4000ff3e0ff */
[----:B------:R-:W-:-:S03]  /*1f50*/  FSEL R5, R0, +INF , P0 ;  /* 0x7f80000000057808 */ /* 0x000fc60000000000 */
[----:B------:R-:W-:-:S05]  /*1f60*/  IMAD.X R3, RZ, RZ, UR5, P1 ;  /* 0x00000005ff037e24 */ /* 0x000fca00088e06ff */
[----:B------:R-:W-:Y:S01]  /*1f70*/  STG.E desc[UR12][R2.64], R5 ;  /* 0x0000000502007986 */ /* 0x000fe2000c10190c */
[----:B------:R-:W-:Y:S05]  /*1f80*/  EXIT ;  /* 0x000000000000794d */ /* 0x000fea0003800000 */
        .weak           $__internal_0_$__cuda_sm20_sqrt_rn_f32_slowpath
        .type           $__internal_0_$__cuda_sm20_sqrt_rn_f32_slowpath,@function
        .size           $__internal_0_$__cuda_sm20_sqrt_rn_f32_slowpath,($__internal_1_$__cuda_sm3x_div_rn_noftz_f32_slowpath - $__internal_0_$__cuda_sm20_sqrt_rn_f32_slowpath)
$__internal_0_$__cuda_sm20_sqrt_rn_f32_slowpath:
[----:B------:R-:W-:-:S13]  /*1f90*/  LOP3.LUT P0, RZ, R18, 0x7fffffff, RZ, 0xc0, !PT ;  /* 0x7fffffff12ff7812 */ /* 0x000fda000780c0ff */
[----:B------:R-:W-:Y:S01]  /*1fa0*/  @!P0 MOV R30, R18 ;  /* 0x00000012001e8202 */ /* 0x000fe20000000f00 */
[----:B------:R-:W-:Y:S06]  /*1fb0*/  @!P0 BRA `(.L_x_30) ;  /* 0x0000000000408947 */ /* 0x000fec0003800000 */
[----:B------:R-:W-:-:S13]  /*1fc0*/  FSETP.GEU.FTZ.AND P0, PT, R18, RZ, PT ;  /* 0x000000ff1200720b */ /* 0x000fda0003f1e000 */
[----:B------:R-:W-:Y:S01]  /*1fd0*/  @!P0 IMAD.MOV.U32 R30, RZ, RZ, 0x7fffffff ;  /* 0x7fffffffff1e8424 */ /* 0x000fe200078e00ff */
[----:B------:R-:W-:Y:S06]  /*1fe0*/  @!P0 BRA `(.L_x_30) ;  /* 0x0000000000348947 */ /* 0x000fec0003800000 */
[----:B------:R-:W-:-:S13]  /*1ff0*/  FSETP.GTU.FTZ.AND P0, PT, |R18|, +INF , PT ;  /* 0x7f8000001200780b */ /* 0x000fda0003f1c200 */
[----:B------:R-:W-:Y:S01]  /*2000*/  @P0 FADD.FTZ R30, R18, 1 ;  /* 0x3f800000121e0421 */ /* 0x000fe20000010000 */
[----:B------:R-:W-:Y:S06]  /*2010*/  @P0 BRA `(.L_x_30) ;  /* 0x0000000000280947 */ /* 0x000fec0003800000 */
[----:B------:R-:W-:-:S13]  /*2020*/  FSETP.NEU.FTZ.AND P0, PT, |R18|, +INF , PT ;  /* 0x7f8000001200780b */ /* 0x000fda0003f1d200 */
[----:B------:R-:W-:-:S04]  /*2030*/  @P0 FFMA R32, R18, 1.84467440737095516160e+19, RZ ;  /* 0x5f80000012200823 */ /* 0x000fc800000000ff */
[----:B------:R-:W0:Y:S02]  /*2040*/  @P0 MUFU.RSQ R31, R32 ;  /* 0x00000020001f0308 */ /* 0x000e240000001400 */
[----:B0-----:R-:W-:Y:S01]  /*2050*/  @P0 FMUL.FTZ R19, R32, R31 ;  /* 0x0000001f20130220 */ /* 0x001fe20000410000 */
[----:B------:R-:W-:-:S03]  /*2060*/  @P0 FMUL.FTZ R26, R31, 0.5 ;  /* 0x3f0000001f1a0820 */ /* 0x000fc60000410000 */
[----:B------:R-:W-:-:S04]  /*2070*/  @P0 FADD.FTZ R30, -R19, -RZ ;  /* 0x800000ff131e0221 */ /* 0x000fc80000010100 */
[----:B------:R-:W-:Y:S01]  /*2080*/  @P0 FFMA R34, R19, R30, R32 ;  /* 0x0000001e13220223 */ /* 0x000fe20000000020 */
[----:B------:R-:W-:-:S03]  /*2090*/  @!P0 MOV R30, R18 ;  /* 0x00000012001e8202 */ /* 0x000fc60000000f00 */
[----:B------:R-:W-:-:S04]  /*20a0*/  @P0 FFMA R26, R34, R26, R19 ;  /* 0x0000001a221a0223 */ /* 0x000fc80000000013 */
[----:B------:R-:W-:-:S07]  /*20b0*/  @P0 FMUL.FTZ R30, R26, 2.3283064365386962891e-10 ;  /* 0x2f8000001a1e0820 */ /* 0x000fce0000410000 */
.L_x_30:
[----:B------:R-:W-:Y:S02]  /*20c0*/  HFMA2 R19, -RZ, RZ, 0, 0 ;  /* 0x00000000ff137431 */ /* 0x000fe400000001ff */
[----:B------:R-:W-:-:S04]  /*20d0*/  IMAD.MOV.U32 R18, RZ, RZ, R25 ;  /* 0x000000ffff127224 */ /* 0x000fc800078e0019 */
[----:B------:R-:W-:Y:S05]  /*20e0*/  RET.REL.NODEC R18 `(pwi_1pix_per_thread) ;  /* 0xffffffdc12c47950 */ /* 0x000fea0003c3ffff */
        .weak           $__internal_1_$__cuda_sm3x_div_rn_noftz_f32_slowpath
        .type           $__internal_1_$__cuda_sm3x_div_rn_noftz_f32_slowpath,@function
        .size           $__internal_1_$__cuda_sm3x_div_rn_noftz_f32_slowpath,(.L_x_102 - $__internal_1_$__cuda_sm3x_div_rn_noftz_f32_slowpath)
$__internal_1_$__cuda_sm3x_div_rn_noftz_f32_slowpath:
[----:B------:R-:W-:Y:S01]  /*20f0*/  SHF.R.U32.HI R19, RZ, 0x17, R18 ;  /* 0x00000017ff137819 */ /* 0x000fe20000011612 */
[----:B------:R-:W-:Y:S01]  /*2100*/  BSSY.RECONVERGENT B1, `(.L_x_31) ;  /* 0x0000062000017945 */ /* 0x000fe20003800200 */
[----:B------:R-:W-:Y:S02]  /*2110*/  SHF.R.U32.HI R27, RZ, 0x17, R23 ;  /* 0x00000017ff1b7819 */ /* 0x000fe40000011617 */
[----:B------:R-:W-:Y:S02]  /*2120*/  LOP3.LUT R19, R19, 0xff, RZ, 0xc0, !PT ;  /* 0x000000ff13137812 */ /* 0x000fe400078ec0ff */
[----:B------:R-:W-:-:S03]  /*2130*/  LOP3.LUT R28, R27, 0xff, RZ, 0xc0, !PT ;  /* 0x000000ff1b1c7812 */ /* 0x000fc600078ec0ff */
[----:B------:R-:W-:Y:S01]  /*2140*/  VIADD R30, R19, 0xffffffff ;  /* 0xffffffff131e7836 */ /* 0x000fe20000000000 */
[----:B------:R-:W-:-:S04]  /*2150*/  IADD3 R29, PT, PT, R28, -0x1, RZ ;  /* 0xffffffff1c1d7810 */ /* 0x000fc80007ffe0ff */
[----:B------:R-:W-:-:S04]  /*2160*/  ISETP.GT.U32.AND P0, PT, R30, 0xfd, PT ;  /* 0x000000fd1e00780c */ /* 0x000fc80003f04070 */
[----:B------:R-:W-:-:S13]  /*2170*/  ISETP.GT.U32.OR P0, PT, R29, 0xfd, P0 ;  /* 0x000000fd1d00780c */ /* 0x000fda0000704470 */
[----:B------:R-:W-:Y:S01]  /*2180*/  @!P0 IMAD.MOV.U32 R27, RZ, RZ, RZ ;  /* 0x000000ffff1b8224 */ /* 0x000fe200078e00ff */
[----:B------:R-:W-:Y:S06]  /*2190*/  @!P0 BRA `(.L_x_32) ;  /* 0x00000000005c8947 */ /* 0x000fec0003800000 */
[----:B------:R-:W-:Y:S02]  /*21a0*/  FSETP.GTU.FTZ.AND P0, PT, |R23|, +INF , PT ;  /* 0x7f8000001700780b */ /* 0x000fe40003f1c200 */
[----:B------:R-:W-:-:S04]  /*21b0*/  FSETP.GTU.FTZ.AND P1, PT, |R18|, +INF , PT ;  /* 0x7f8000001200780b */ /* 0x000fc80003f3c200 */
[----:B------:R-:W-:-:S13]  /*21c0*/  PLOP3.LUT P0, PT, P0, P1, PT, 0xf8, 0x8f ;  /* 0x00000000008f781c */ /* 0x000fda0000703f70 */
[----:B------:R-:W-:Y:S05]  /*21d0*/  @P0 BRA `(.L_x_33) ;  /* 0x00000004004c0947 */ /* 0x000fea0003800000 */
[----:B------:R-:W-:-:S13]  /*21e0*/  LOP3.LUT P0, RZ, R18, 0x7fffffff, R23, 0xc8, !PT ;  /* 0x7fffffff12ff7812 */ /* 0x000fda000780c817 */
[----:B------:R-:W-:Y:S05]  /*21f0*/  @!P0 BRA `(.L_x_34) ;  /* 0x00000004003c8947 */ /* 0x000fea0003800000 */
[C---:B------:R-:W-:Y:S02]  /*2200*/  FSETP.NEU.FTZ.AND P2, PT, |R23|.reuse, +INF , PT ;  /* 0x7f8000001700780b */ /* 0x040fe40003f5d200 */
[----:B------:R-:W-:Y:S02]  /*2210*/  FSETP.NEU.FTZ.AND P1, PT, |R18|, +INF , PT ;  /* 0x7f8000001200780b */ /* 0x000fe40003f3d200 */
[----:B------:R-:W-:-:S11]  /*2220*/  FSETP.NEU.FTZ.AND P0, PT, |R23|, +INF , PT ;  /* 0x7f8000001700780b */ /* 0x000fd60003f1d200 */
[----:B------:R-:W-:Y:S05]  /*2230*/  @!P1 BRA !P2, `(.L_x_34) ;  /* 0x00000004002c9947 */ /* 0x000fea0005000000 */
[----:B------:R-:W-:-:S04]  /*2240*/  LOP3.LUT P2, RZ, R23, 0x7fffffff, RZ, 0xc0, !PT ;  /* 0x7fffffff17ff7812 */ /* 0x000fc8000784c0ff */
[----:B------:R-:W-:-:S13]  /*2250*/  PLOP3.LUT P1, PT, P1, P2, PT, 0x2f, 0xf2 ;  /* 0x0000000000f2781c */ /* 0x000fda0000f24577 */
[----:B------:R-:W-:Y:S05]  /*2260*/  @P1 BRA `(.L_x_35) ;  /* 0x0000000400181947 */ /* 0x000fea0003800000 */
[----:B------:R-:W-:-:S04]  /*2270*/  LOP3.LUT P1, RZ, R18, 0x7fffffff, RZ, 0xc0, !PT ;  /* 0x7fffffff12ff7812 */ /* 0x000fc8000782c0ff */
[----:B------:R-:W-:-:S13]  /*2280*/  PLOP3.LUT P0, PT, P0, P1, PT, 0x2f, 0xf2 ;  /* 0x0000000000f2781c */ /* 0x000fda0000702577 */
[----:B------:R-:W-:Y:S05]  /*2290*/  @P0 BRA `(.L_x_36) ;  /* 0x0000000400000947 */ /* 0x000fea0003800000 */
[----:B------:R-:W-:Y:S02]  /*22a0*/  ISETP.GE.AND P0, PT, R29, RZ, PT ;  /* 0x000000ff1d00720c */ /* 0x000fe40003f06270 */
[----:B------:R-:W-:-:S11]  /*22b0*/  ISETP.GE.AND P1, PT, R30, RZ, PT ;  /* 0x000000ff1e00720c */ /* 0x000fd60003f26270 */
[----:B------:R-:W-:Y:S01]  /*22c0*/  @P0 MOV R27, RZ ;  /* 0x000000ff001b0202 */ /* 0x000fe20000000f00 */
[----:B------:R-:W-:Y:S02]  /*22d0*/  @!P0 IMAD.MOV.U32 R27, RZ, RZ, -0x40 ;  /* 0xffffffc0ff1b8424 */ /* 0x000fe400078e00ff */
[----:B------:R-:W-:Y:S01]  /*22e0*/  @!P0 FFMA R23, R23, 1.84467440737095516160e+19, RZ ;  /* 0x5f80000017178823 */ /* 0x000fe200000000ff */
[----:B------:R-:W-:Y:S02]  /*22f0*/  @!P1 FFMA R18, R18, 1.84467440737095516160e+19, RZ ;  /* 0x5f80000012129823 */ /* 0x000fe400000000ff */
[----:B------:R-:W-:-:S07]  /*2300*/  @!P1 IADD3 R27, PT, PT, R27, 0x40, RZ ;  /* 0x000000401b1b9810 */ /* 0x000fce0007ffe0ff */
.L_x_32:
[----:B------:R-:W-:Y:S01]  /*2310*/  LEA R29, R19, 0xc0800000, 0x17 ;  /* 0xc0800000131d7811 */ /* 0x000fe200078eb8ff */
[----:B------:R-:W-:Y:S01]  /*2320*/  BSSY.RECONVERGENT B2, `(.L_x_37) ;  /* 0x0000036000027945 */ /* 0x000fe20003800200 */
[----:B------:R-:W-:-:S03]  /*2330*/  IADD3 R28, PT, PT, R28, -0x7f, RZ ;  /* 0xffffff811c1c7810 */ /* 0x000fc60007ffe0ff */
[----:B------:R-:W-:Y:S02]  /*2340*/  IMAD.IADD R31, R18, 0x1, -R29 ;  /* 0x00000001121f7824 */ /* 0x000fe400078e0a1d */
[C---:B------:R-:W-:Y:S01]  /*2350*/  IMAD R18, R28.reuse, -0x800000, R23 ;  /* 0xff8000001c127824 */ /* 0x040fe200078e0217 */
[----:B------:R-:W-:Y:S01]  /*2360*/  IADD3 R28, PT, PT, R28, 0x7f, -R19 ;  /* 0x0000007f1c1c7810 */ /* 0x000fe20007ffe813 */
[----:B------:R-:W0:Y:S01]  /*2370*/  MUFU.RCP R29, R31 ;  /* 0x0000001f001d7308 */ /* 0x000e220000001000 */
[----:B------:R-:W-:-:S03]  /*2380*/  FADD.FTZ R33, -R31, -RZ ;  /* 0x800000ff1f217221 */ /* 0x000fc60000010100 */
[----:B------:R-:W-:Y:S02]  /*2390*/  IMAD.IADD R28, R28, 0x1, R27 ;  /* 0x000000011c1c7824 */ /* 0x000fe400078e021b */
[----:B0-----:R-:W-:-:S04]  /*23a0*/  FFMA R30, R29, R33, 1 ;  /* 0x3f8000001d1e7423 */ /* 0x001fc80000000021 */
[----:B------:R-:W-:-:S04]  /*23b0*/  FFMA R23, R29, R30, R29 ;  /* 0x0000001e1d177223 */ /* 0x000fc8000000001d */
[----:B------:R-:W-:-:S04]  /*23c0*/  FFMA R30, R18, R23, RZ ;  /* 0x00000017121e7223 */ /* 0x000fc800000000ff */
[----:B------:R-:W-:-:S04]  /*23d0*/  FFMA R29, R33, R30, R18 ;  /* 0x0000001e211d7223 */ /* 0x000fc80000000012 */
[----:B------:R-:W-:-:S04]  /*23e0*/  FFMA R30, R23, R29, R30 ;  /* 0x0000001d171e7223 */ /* 0x000fc8000000001e */
[----:B------:R-:W-:-:S04]  /*23f0*/  FFMA R29, R33, R30, R18 ;  /* 0x0000001e211d7223 */ /* 0x000fc80000000012 */
[----:B------:R-:W-:-:S05]  /*2400*/  FFMA R18, R23, R29, R30 ;  /* 0x0000001d17127223 */ /* 0x000fca000000001e */
[----:B------:R-:W-:-:S04]  /*2410*/  SHF.R.U32.HI R19, RZ, 0x17, R18 ;  /* 0x00000017ff137819 */ /* 0x000fc80000011612 */
[----:B------:R-:W-:-:S04]  /*2420*/  LOP3.LUT R19, R19, 0xff, RZ, 0xc0, !PT ;  /* 0x000000ff13137812 */ /* 0x000fc800078ec0ff */
[----:B------:R-:W-:-:S05]  /*2430*/  IADD3 R31, PT, PT, R19, R28, RZ ;  /* 0x0000001c131f7210 */ /* 0x000fca0007ffe0ff */
[----:B------:R-:W-:-:S05]  /*2440*/  VIADD R19, R31, 0xffffffff ;  /* 0xffffffff1f137836 */ /* 0x000fca0000000000 */
[----:B------:R-:W-:-:S13]  /*2450*/  ISETP.GE.U32.AND P0, PT, R19, 0xfe, PT ;  /* 0x000000fe1300780c */ /* 0x000fda0003f06070 */
[----:B------:R-:W-:Y:S05]  /*2460*/  @!P0 BRA `(.L_x_38) ;  /* 0x0000000000808947 */ /* 0x000fea0003800000 */
[----:B------:R-:W-:-:S13]  /*2470*/  ISETP.GT.AND P0, PT, R31, 0xfe, PT ;  /* 0x000000fe1f00780c */ /* 0x000fda0003f04270 */
[----:B------:R-:W-:Y:S05]  /*2480*/  @P0 BRA `(.L_x_39) ;  /* 0x00000000006c0947 */ /* 0x000fea0003800000 */
[----:B------:R-:W-:-:S13]  /*2490*/  ISETP.GE.AND P0, PT, R31, 0x1, PT ;  /* 0x000000011f00780c */ /* 0x000fda0003f06270 */
[----:B------:R-:W-:Y:S05]  /*24a0*/  @P0 BRA `(.L_x_40) ;  /* 0x0000000000740947 */ /* 0x000fea0003800000 */
[----:B------:R-:W-:Y:S02]  /*24b0*/  ISETP.GE.AND P0, PT, R31, -0x18, PT ;  /* 0xffffffe81f00780c */ /* 0x000fe40003f06270 */
[----:B------:R-:W-:-:S11]  /*24c0*/  LOP3.LUT R18, R18, 0x80000000, RZ, 0xc0, !PT ;  /* 0x8000000012127812 */ /* 0x000fd600078ec0ff */
[----:B------:R-:W-:Y:S05]  /*24d0*/  @!P0 BRA `(.L_x_40) ;  /* 0x0000000000688947 */ /* 0x000fea0003800000 */
[-CC-:B------:R-:W-:Y:S01]  /*24e0*/  FFMA.RZ R19, R23, R29.reuse, R30.reuse ;  /* 0x0000001d17137223 */ /* 0x180fe2000000c01e */
[C---:B------:R-:W-:Y:S02]  /*24f0*/  IADD3 R28, PT, PT, R31.reuse, 0x20, RZ ;  /* 0x000000201f1c7810 */ /* 0x040fe40007ffe0ff */
[----:B------:R-:W-:Y:S02]  /*2500*/  ISETP.NE.AND P2, PT, R31, RZ, PT ;  /* 0x000000ff1f00720c */ /* 0x000fe40003f45270 */
[----:B------:R-:W-:Y:S01]  /*2510*/  LOP3.LUT R27, R19, 0x7fffff, RZ, 0xc0, !PT ;  /* 0x007fffff131b7812 */ /* 0x000fe200078ec0ff */
[CCC-:B------:R-:W-:Y:S01]  /*2520*/  FFMA.RP R19, R23.reuse, R29.reuse, R30.reuse ;  /* 0x0000001d17137223 */ /* 0x1c0fe2000000801e */
[----:B------:R-:W-:Y:S01]  /*2530*/  FFMA.RM R30, R23, R29, R30 ;  /* 0x0000001d171e7223 */ /* 0x000fe2000000401e */
[----:B------:R-:W-:Y:S01]  /*2540*/  IMAD.MOV R23, RZ, RZ, -R31 ;  /* 0x000000ffff177224 */ /* 0x000fe200078e0a1f */
[----:B------:R-:W-:Y:S02]  /*2550*/  LOP3.LUT R27, R27, 0x800000, RZ, 0xfc, !PT ;  /* 0x008000001b1b7812 */ /* 0x000fe400078efcff */
[----:B------:R-:W-:-:S02]  /*2560*/  ISETP.NE.AND P1, PT, R31, RZ, PT ;  /* 0x000000ff1f00720c */ /* 0x000fc40003f25270 */
[----:B------:R-:W-:Y:S02]  /*2570*/  SHF.L.U32 R28, R27, R28, RZ ;  /* 0x0000001c1b1c7219 */ /* 0x000fe400000006ff */
[----:B------:R-:W-:Y:S02]  /*2580*/  FSETP.NEU.FTZ.AND P0, PT, R19, R30, PT ;  /* 0x0000001e1300720b */ /* 0x000fe40003f1d000 */
[----:B------:R-:W-:Y:S02]  /*2590*/  SEL R30, R23, RZ, P2 ;  /* 0x000000ff171e7207 */ /* 0x000fe40001000000 */
[----:B------:R-:W-:Y:S02]  /*25a0*/  ISETP.NE.AND P1, PT, R28, RZ, P1 ;  /* 0x000000ff1c00720c */ /* 0x000fe40000f25270 */
[----:B------:R-:W-:Y:S02]  /*25b0*/  SHF.R.U32.HI R30, RZ, R30, R27 ;  /* 0x0000001eff1e7219 */ /* 0x000fe4000001161b */
[----:B------:R-:W-:-:S02]  /*25c0*/  PLOP3.LUT P0, PT, P0, P1, PT, 0xf8, 0x8f ;  /* 0x00000000008f781c */ /* 0x000fc40000703f70 */
[----:B------:R-:W-:Y:S02]  /*25d0*/  SHF.R.U32.HI R28, RZ, 0x1, R30 ;  /* 0x00000001ff1c7819 */ /* 0x000fe4000001161e */
[----:B------:R-:W-:-:S04]  /*25e0*/  SEL R19, RZ, 0x1, !P0 ;  /* 0x00000001ff137807 */ /* 0x000fc80004000000 */
[----:B------:R-:W-:-:S04]  /*25f0*/  LOP3.LUT R19, R19, 0x1, R28, 0xf8, !PT ;  /* 0x0000000113137812 */ /* 0x000fc800078ef81c */
[----:B------:R-:W-:-:S04]  /*2600*/  LOP3.LUT R19, R19, R30, RZ, 0xc0, !PT ;  /* 0x0000001e13137212 */ /* 0x000fc800078ec0ff */
[----:B------:R-:W-:-:S04]  /*2610*/  IADD3 R19, PT, PT, R28, R19, RZ ;  /* 0x000000131c137210 */ /* 0x000fc80007ffe0ff */
[----:B------:R-:W-:Y:S01]  /*2620*/  LOP3.LUT R18, R19, R18, RZ, 0xfc, !PT ;  /* 0x0000001213127212 */ /* 0x000fe200078efcff */
[----:B------:R-:W-:Y:S06]  /*2630*/  BRA `(.L_x_40) ;  /* 0x0000000000107947 */ /* 0x000fec0003800000 */
.L_x_39:
[----:B------:R-:W-:-:S04]  /*2640*/  LOP3.LUT R18, R18, 0x80000000, RZ, 0xc0, !PT ;  /* 0x8000000012127812 */ /* 0x000fc800078ec0ff */
[----:B------:R-:W-:Y:S01]  /*2650*/  LOP3.LUT R18, R18, 0x7f800000, RZ, 0xfc, !PT ;  /* 0x7f80000012127812 */ /* 0x000fe200078efcff */
[----:B------:R-:W-:Y:S06]  /*2660*/  BRA `(.L_x_40) ;  /* 0x0000000000047947 */ /* 0x000fec0003800000 */
.L_x_38:
[----:B------:R-:W-:-:S07]  /*2670*/  IMAD R18, R28, 0x800000, R18 ;  /* 0x008000001c127824 */ /* 0x000fce00078e0212 */
.L_x_40:
[----:B------:R-:W-:Y:S05]  /*2680*/  BSYNC.RECONVERGENT B2 ;  /* 0x0000000000027941 */ /* 0x000fea0003800200 */
.L_x_37:
[----:B------:R-:W-:Y:S05]  /*2690*/  BRA `(.L_x_41) ;  /* 0x0000000000207947 */ /* 0x000fea0003800000 */
.L_x_36:
[----:B------:R-:W-:-:S04]  /*26a0*/  LOP3.LUT R18, R18, 0x80000000, R23, 0x48, !PT ;  /* 0x8000000012127812 */ /* 0x000fc800078e4817 */
[----:B------:R-:W-:Y:S01]  /*26b0*/  LOP3.LUT R18, R18, 0x7f800000, RZ, 0xfc, !PT ;  /* 0x7f80000012127812 */ /* 0x000fe200078efcff */
[----:B------:R-:W-:Y:S06]  /*26c0*/  BRA `(.L_x_41) ;  /* 0x0000000000147947 */ /* 0x000fec0003800000 */
.L_x_35:
[----:B------:R-:W-:Y:S01]  /*26d0*/  LOP3.LUT R18, R18, 0x80000000, R23, 0x48, !PT ;  /* 0x8000000012127812 */ /* 0x000fe200078e4817 */
[----:B------:R-:W-:Y:S06]  /*26e0*/  BRA `(.L_x_41) ;  /* 0x00000000000c7947 */ /* 0x000fec0003800000 */
.L_x_34:
[----:B------:R-:W0:Y:S01]  /*26f0*/  MUFU.RSQ R18, -QNAN ;  /* 0xffc0000000127908 */ /* 0x000e220000001400 */
[----:B------:R-:W-:Y:S05]  /*2700*/  BRA `(.L_x_41) ;  /* 0x0000000000047947 */ /* 0x000fea0003800000 */
.L_x_33:
[----:B------:R-:W-:-:S07]  /*2710*/  FADD.FTZ R18, R23, R18 ;  /* 0x0000001217127221 */ /* 0x000fce0000010000 */
.L_x_41:
[----:B------:R-:W-:Y:S05]  /*2720*/  BSYNC.RECONVERGENT B1 ;  /* 0x0000000000017941 */ /* 0x000fea0003800200 */
.L_x_31:
[----:B------:R-:W-:Y:S01]  /*2730*/  HFMA2 R19, -RZ, RZ, 0, 0 ;  /* 0x00000000ff137431 */ /* 0x000fe200000001ff */
[----:B0-----:R-:W-:Y:S01]  /*2740*/  MOV R23, R18 ;  /* 0x0000001200177202 */ /* 0x001fe20000000f00 */
[----:B------:R-:W-:-:S04]  /*2750*/  IMAD.MOV.U32 R18, RZ, RZ, R26 ;  /* 0x000000ffff127224 */ /* 0x000fc800078e001a */
[----:B------:R-:W-:Y:S05]  /*2760*/  RET.REL.NODEC R18 `(pwi_1pix_per_thread) ;  /* 0xffffffd812247950 */ /* 0x000fea0003c3ffff */
.L_x_42:
[----:B------:R-:W-:-:S00]  /*2770*/  BRA `(.L_x_42) ;  /* 0xfffffffc00fc7947 */ /* 0x000fc0000383ffff */
[----:B------:R-:W-:-:S00]  /*2780*/  NOP ;  /* 0x0000000000007918 */ /* 0x000fc00000000000 */
[----:B------:R-:W-:-:S00]  /*2790*/  NOP ;  /* 0x0000000000007918 */ /* 0x000fc00000000000 */
[----:B------:R-:W-:-:S00]  /*27a0*/  NOP ;  /* 0x0000000000007918 */ /* 0x000fc00000000000 */
[----:B------:R-:W-:-:S00]  /*27b0*/  NOP ;  /* 0x0000000000007918 */ /* 0x000fc00000000000 */
[----:B------:R-:W-:-:S00]  /*27c0*/  NOP ;  /* 0x0000000000007918 */ /* 0x000fc00000000000 */
[----:B------:R-:W-:-:S00]  /*27d0*/  NOP ;  /* 0x0000000000007918 */ /* 0x000fc00000000000 */
[----:B------:R-:W-:-:S00]  /*27e0*/  NOP ;  /* 0x0000000000007918 */ /* 0x000fc00000000000 */
[----:B------:R-:W-:-:S00]  /*27f0*/  NOP ;  /* 0x0000000000007918 */ /* 0x000fc00000000000 */
.L_x_102:


//--------------------- .text.filt_kernel         --------------------------
	.section	.text.filt_kernel,"ax",@progbits
	.align	128
        .global         filt_kernel
        .type           filt_kernel,@function
        .size           filt_kernel,(.L_x_104 - filt_kernel)
        .other          filt_kernel,@"STO_CUDA_ENTRY STV_DEFAULT"
filt_kernel:
.text.filt_kernel:
[----:B------:R-:W0:Y:S08]  /*0000*/  LDC R1, c[0x0][0x37c] ;  /* 0x0000df00ff017b82 */ /* 0x000e300000000800 */
[----:B------:R-:W1:Y:S01]  /*0010*/  LDC.64 R2, c[0x0][0x380] ;  /* 0x0000e000ff027b82 */ /* 0x000e620000000a00 */
[----:B------:R-:W1:Y:S01]  /*0020*/  LDCU.64 UR12, c[0x0][0x358] ;  /* 0x00006b00ff0c77ac */ /* 0x000e620008000a00 */
[----:B0-----:R-:W-:Y:S01]  /*0030*/  IADD3 R1, PT, PT, R1, -0x180, RZ ;  /* 0xfffffe8001017810 */ /* 0x001fe20007ffe0ff */
[----:B-1----:R-:W2:Y:S04]  /*0040*/  LDG.E R5, desc[UR12][R2.64+0x14] ;  /* 0x0000140c02057981 */ /* 0x002ea8000c1e1900 */
[----:B------:R-:W3:Y:S01]  /*0050*/  LDG.E R0, desc[UR12][R2.64+0x4] ;  /* 0x0000040c02007981 */ /* 0x000ee2000c1e1900 */
[----:B------:R-:W0:Y:S01]  /*0060*/  S2UR UR4, SR_CTAID.X ;  /* 0x00000000000479c3 */ /* 0x000e220000002500 */
[C---:B------:R-:W-:Y:S01]  /*0070*/  R2UR UR6, R1.reuse ;  /* 0x00000000010672ca */ /* 0x040fe200000e0000 */
[----:B------:R-:W0:Y:S01]  /*0080*/  S2R R4, SR_TID.X ;  /* 0x0000000000047919 */ /* 0x000e220000002100 */
[----:B------:R-:W-:-:S05]  /*0090*/  R2UR UR15, R1 ;  /* 0x00000000010f72ca */ /* 0x000fca00000e0000 */
[----:B------:R-:W0:Y:S02]  /*00a0*/  LDC R15, c[0x0][0x360] ;  /* 0x0000d800ff0f7b82 */ /* 0x000e240000000800 */
[----:B0-----:R-:W-:Y:S01]  /*00b0*/  IMAD R15, R15, UR4, R4 ;  /* 0x000000040f0f7c24 */ /* 0x001fe2000f8e0204 */
[----:B--2---:R-:W-:-:S13]  /*00c0*/  R2UR UR14, R5 ;  /* 0x00000000050e72ca */ /* 0x004fda00000e0000 */
[----:B---3--:R-:W-:-:S05]  /*00d0*/  IMAD R0, R0, UR14, RZ ;  /* 0x0000000e00007c24 */ /* 0x008fca000f8e02ff */
[----:B------:R-:W-:-:S13]  /*00e0*/  ISETP.GE.AND P0, PT, R15, R0, PT ;  /* 0x000000000f00720c */ /* 0x000fda0003f06270 */
[----:B------:R-:W-:Y:S05]  /*00f0*/  @P0 EXIT ;  /* 0x000000000000094d */ /* 0x000fea0003800000 */
[----:B------:R-:W2:Y:S01]  /*0100*/  LDG.E R2, desc[UR12][R2.64] ;  /* 0x0000000c02027981 */ /* 0x000ea2000c1e1900 */
[----:B------:R-:W-:Y:S01]  /*0110*/  IMAD R15, R15, UR14, RZ ;  /* 0x0000000e0f0f7c24 */ /* 0x000fe2000f8e02ff */
[----:B--2---:R-:W-:-:S13]  /*0120*/  R2UR UR17, R2 ;  /* 0x00000000021172ca */ /* 0x004fda00000e0000 */
[----:B------:R-:W-:Y:S02]  /*0130*/  UPRMT UR4, UR17, 0x9910, URZ ;  /* 0x0000991011047896 */ /* 0x000fe400080000ff */
[----:B------:R-:W-:Y:S02]  /*0140*/  ULEA.HI UR8, UR17, UR17, URZ, 0x1 ;  /* 0x0000001111087291 */ /* 0x000fe4000f8f08ff */
[----:B------:R-:W-:Y:S02]  /*0150*/  UISETP.NE.AND UP0, UPT, UR4, -0x1, UPT ;  /* 0xffffffff0400788c */ /* 0x000fe4000bf05270 */
[----:B------:R-:W-:Y:S02]  /*0160*/  UIADD3 UR7, UPT, UPT, UR17, 0x1, URZ ;  /* 0x0000000111077890 */ /* 0x000fe4000fffe0ff */
[----:B------:R-:W-:-:S05]  /*0170*/  USHF.R.S32.HI UR8, URZ, 0x1, UR8 ;  /* 0x00000001ff087899 */ /* 0x000fca0008011408 */
[----:B------:R-:W-:Y:S07]  /*0180*/  BRA.U !UP0, `(.L_x_43) ;  /* 0x00000005088c7547 */ /* 0x000fee000b800000 */
[----:B------:R-:W-:Y:S01]  /*0190*/  ULOP3.LUT UR5, UR7, 0xffff, URZ, 0xc0, !UPT ;  /* 0x0000ffff07057892 */ /* 0x000fe2000f8ec0ff */
[----:B------:R-:W-:-:S03]  /*01a0*/  IMAD.MOV.U32 R0, RZ, RZ, RZ ;  /* 0x000000ffff007224 */ /* 0x000fc600078e00ff */
[----:B------:R-:W-:-:S04]  /*01b0*/  UISETP.LT.U32.AND UP0, UPT, UR5, 0x1, UPT ;  /* 0x000000010500788c */ /* 0x000fc8000bf01070 */
[----:B------:R-:W-:Y:S02]  /*01c0*/  USEL UR4, UR5, 0x1, !UP0 ;  /* 0x0000000105047887 */ /* 0x000fe4000c000000 */
[----:B------:R-:W-:Y:S02]  /*01d0*/  UISETP.GE.U32.AND UP0, UPT, UR5, 0x4, UPT ;  /* 0x000000040500788c */ /* 0x000fe4000bf06070 */
[----:B------:R-:W-:-:S07]  /*01e0*/  ULOP3.LUT UR9, UR4, 0x3, URZ, 0xc0, !UPT ;  /* 0x0000000304097892 */ /* 0x000fce000f8ec0ff */
[----:B------:R-:W-:Y:S05]  /*01f0*/  BRA.U !UP0, `(.L_x_44) ;  /* 0x0000000508407547 */ /* 0x000fea000b800000 */
[----:B------:R-:W-:Y:S01]  /*0200*/  ULOP3.LUT UR4, UR4, 0xfffc, URZ, 0xc0, !UPT ;  /* 0x0000fffc04047892 */ /* 0x000fe2000f8ec0ff */
[----:B------:R-:W-:-:S03]  /*0210*/  HFMA2 R25, -RZ, RZ, 0, 0 ;  /* 0x00000000ff197431 */ /* 0x000fc600000001ff */
[----:B------:R-:W-:Y:S02]  /*0220*/  UISETP.GT.AND UP0, UPT, UR4, URZ, UPT ;  /* 0x000000ff0400728c */ /* 0x000fe4000bf04270 */
[----:B------:R-:W-:-:S07]  /*0230*/  IMAD.U32 R0, RZ, RZ, UR4 ;  /* 0x00000004ff007e24 */ /* 0x000fce000f8e00ff */
[----:B------:R-:W-:Y:S05]  /*0240*/  BRA.U !UP0, `(.L_x_45) ;  /* 0x0000000508007547 */ /* 0x000fea000b800000 */
[----:B------:R-:W-:Y:S02]  /*0250*/  IADD3 R2, PT, PT, R0, -R25, RZ ;  /* 0x8000001900027210 */ /* 0x000fe40007ffe0ff */
[----:B------:R-:W-:Y:S02]  /*0260*/  PLOP3.LUT P0, PT, PT, PT, PT, 0x80, 0x8 ;  /* 0x000000000008781c */ /* 0x000fe40003f0f070 */
[----:B------:R-:W-:-:S13]  /*0270*/  ISETP.GT.AND P1, PT, R2, 0xc, PT ;  /* 0x0000000c0200780c */ /* 0x000fda0003f24270 */
[----:B------:R-:W-:Y:S05]  /*0280*/  @!P1 BRA `(.L_x_46) ;  /* 0x0000000000949947 */ /* 0x000fea0003800000 */
[----:B------:R-:W-:Y:S01]  /*0290*/  PLOP3.LUT P0, PT, PT, PT, PT, 0x8, 0x80 ;  /* 0x000000000080781c */ /* 0x000fe20003f0e170 */
[----:B------:R-:W-:-:S12]  /*02a0*/  VIADD R14, R0, 0xfffffff4 ;  /* 0xfffffff4000e7836 */ /* 0x000fd80000000000 */
.L_x_47:
[----:B0-----:R-:W0:Y:S01]  /*02b0*/  LDC.64 R2, c[0x0][0x390] ;  /* 0x0000e400ff027b82 */ /* 0x001e220000000a00 */
[C---:B------:R-:W-:Y:S01]  /*02c0*/  IADD3 R26, PT, PT, R25.reuse, 0x4, RZ ;  /* 0x00000004191a7810 */ /* 0x040fe20007ffe0ff */
[C---:B------:R-:W-:Y:S01]  /*02d0*/  VIADD R24, R25.reuse, 0x8 ;  /* 0x0000000819187836 */ /* 0x040fe20000000000 */
[C---:B------:R-:W-:Y:S01]  /*02e0*/  IADD3 R27, PT, PT, R25.reuse, 0xc, RZ ;  /* 0x0000000c191b7810 */ /* 0x040fe20007ffe0ff */
[----:B0-----:R-:W-:-:S04]  /*02f0*/  IMAD.WIDE.U32 R20, R25, 0x4, R2 ;  /* 0x0000000419147825 */ /* 0x001fc800078e0002 */
[--C-:B------:R-:W-:Y:S01]  /*0300*/  IMAD.WIDE.U32 R28, R26, 0x4, R2.reuse ;  /* 0x000000041a1c7825 */ /* 0x100fe200078e0002 */
[----:B------:R-:W2:Y:S03]  /*0310*/  LDG.E R4, desc[UR12][R20.64] ;  /* 0x0000000c14047981 */ /* 0x000ea6000c1e1900 */
[--C-:B------:R-:W-:Y:S01]  /*0320*/  IMAD.WIDE.U32 R12, R24, 0x4, R2.reuse ;  /* 0x00000004180c7825 */ /* 0x100fe200078e0002 */
[----:B------:R-:W2:Y:S03]  /*0330*/  LDG.E R5, desc[UR12][R20.64+0x4] ;  /* 0x0000040c14057981 */ /* 0x000ea6000c1e1900 */
[----:B------:R-:W-:Y:S01]  /*0340*/  IMAD.WIDE.U32 R2, R27, 0x4, R2 ;  /* 0x000000041b027825 */ /* 0x000fe200078e0002 */
[----:B------:R-:W2:Y:S04]  /*0350*/  LDG.E R6, desc[UR12][R20.64+0x8] ;  /* 0x0000080c14067981 */ /* 0x000ea8000c1e1900 */
[----:B------:R-:W2:Y:S04]  /*0360*/  LDG.E R7, desc[UR12][R20.64+0xc] ;  /* 0x00000c0c14077981 */ /* 0x000ea8000c1e1900 */
[----:B------:R-:W3:Y:S04]  /*0370*/  LDG.E R8, desc[UR12][R28.64] ;  /* 0x0000000c1c087981 */ /* 0x000ee8000c1e1900 */
[----:B------:R-:W3:Y:S04]  /*0380*/  LDG.E R9, desc[UR12][R28.64+0x4] ;  /* 0x0000040c1c097981 */ /* 0x000ee8000c1e1900 */
[----:B------:R-:W3:Y:S04]  /*0390*/  LDG.E R10, desc[UR12][R28.64+0x8] ;  /* 0x0000080c1c0a7981 */ /* 0x000ee8000c1e1900 */
[----:B------:R0:W3:Y:S04]  /*03a0*/  LDG.E R11, desc[UR12][R28.64+0xc] ;  /* 0x00000c0c1c0b7981 */ /* 0x0000e8000c1e1900 */
[----:B------:R-:W4:Y:S04]  /*03b0*/  LDG.E R16, desc[UR12][R12.64] ;  /* 0x0000000c0c107981 */ /* 0x000f28000c1e1900 */
[----:B------:R-:W4:Y:S04]  /*03c0*/  LDG.E R17, desc[UR12][R12.64+0x4] ;  /* 0x0000040c0c117981 */ /* 0x000f28000c1e1900 */
[----:B------:R-:W4:Y:S04]  /*03d0*/  LDG.E R18, desc[UR12][R12.64+0x8] ;  /* 0x0000080c0c127981 */ /* 0x000f28000c1e1900 */
[----:B------:R-:W4:Y:S04]  /*03e0*/  LDG.E R19, desc[UR12][R12.64+0xc] ;  /* 0x00000c0c0c137981 */ /* 0x000f28000c1e1900 */
[----:B------:R-:W5:Y:S04]  /*03f0*/  LDG.E R20, desc[UR12][R2.64] ;  /* 0x0000000c02147981 */ /* 0x000f68000c1e1900 */
[----:B------:R-:W5:Y:S04]  /*0400*/  LDG.E R21, desc[UR12][R2.64+0x4] ;  /* 0x0000040c02157981 */ /* 0x000f68000c1e1900 */
[----:B------:R-:W5:Y:S04]  /*0410*/  LDG.E R22, desc[UR12][R2.64+0x8] ;  /* 0x0000080c02167981 */ /* 0x000f68000c1e1900 */
[----:B------:R-:W5:Y:S01]  /*0420*/  LDG.E R23, desc[UR12][R2.64+0xc] ;  /* 0x00000c0c02177981 */ /* 0x000f62000c1e1900 */
[C---:B0-----:R-:W-:Y:S01]  /*0430*/  LEA R28, R25.reuse, UR15, 0x2 ;  /* 0x0000000f191c7c11 */ /* 0x041fe2000f8e10ff */
[----:B------:R-:W-:Y:S01]  /*0440*/  VIADD R25, R25, 0x10 ;  /* 0x0000001019197836 */ /* 0x000fe20000000000 */
[----:B------:R-:W-:-:S02]  /*0450*/  LEA R26, R26, UR15, 0x2 ;  /* 0x0000000f1a1a7c11 */ /* 0x000fc4000f8e10ff */
[----:B------:R-:W-:Y:S02]  /*0460*/  LEA R24, R24, UR15, 0x2 ;  /* 0x0000000f18187c11 */ /* 0x000fe4000f8e10ff */
[----:B------:R-:W-:Y:S02]  /*0470*/  LEA R27, R27, UR15, 0x2 ;  /* 0x0000000f1b1b7c11 */ /* 0x000fe4000f8e10ff */
[----:B------:R-:W-:Y:S01]  /*0480*/  ISETP.GE.AND P1, PT, R25, R14, PT ;  /* 0x0000000e1900720c */ /* 0x000fe20003f26270 */
[----:B--2---:R0:W-:Y:S04]  /*0490*/  STL.128 [R28], R4 ;  /* 0x000000041c007387 */ /* 0x0041e80000100c00 */
[----:B---3--:R0:W-:Y:S04]  /*04a0*/  STL.128 [R26], R8 ;  /* 0x000000081a007387 */ /* 0x0081e80000100c00 */
[----:B----4-:R0:W-:Y:S04]  /*04b0*/  STL.128 [R24], R16 ;  /* 0x0000001018007387 */ /* 0x0101e80000100c00 */
[----:B-----5:R0:W-:Y:S01]  /*04c0*/  STL.128 [R27], R20 ;  /* 0x000000141b007387 */ /* 0x0201e20000100c00 */
[----:B------:R-:W-:Y:S05]  /*04d0*/  @!P1 BRA `(.L_x_47) ;  /* 0xfffffffc00749947 */ /* 0x000fea000383ffff */
.L_x_46:
[----:B------:R-:W-:-:S04]  /*04e0*/  IADD3 R2, PT, PT, R0, -R25, RZ ;  /* 0x8000001900027210 */ /* 0x000fc80007ffe0ff */
[----:B------:R-:W-:-:S13]  /*04f0*/  ISETP.GT.AND P1, PT, R2, 0x4, PT ;  /* 0x000000040200780c */ /* 0x000fda0003f24270 */
[----:B------:R-:W-:Y:S05]  /*0500*/  @!P1 BRA `(.L_x_48) ;  /* 0x0000000000489947 */ /* 0x000fea0003800000 */
[----:B------:R-:W1:Y:S01]  /*0510*/  LDC.64 R12, c[0x0][0x390] ;  /* 0x0000e400ff0c7b82 */ /* 0x000e620000000a00 */
[C---:B0-----:R-:W-:Y:S02]  /*0520*/  VIADD R17, R25.reuse, 0x4 ;  /* 0x0000000419117836 */ /* 0x041fe40000000000 */
[----:B-1----:R-:W-:-:S04]  /*0530*/  IMAD.WIDE.U32 R2, R25, 0x4, R12 ;  /* 0x0000000419027825 */ /* 0x002fc800078e000c */
[----:B------:R-:W-:Y:S01]  /*0540*/  IMAD.WIDE.U32 R12, R17, 0x4, R12 ;  /* 0x00000004110c7825 */ /* 0x000fe200078e000c */
[----:B------:R-:W2:Y:S04]  /*0550*/  LDG.E R4, desc[UR12][R2.64] ;  /* 0x0000000c02047981 */ /* 0x000ea8000c1e1900 */
[----:B------:R-:W2:Y:S04]  /*0560*/  LDG.E R5, desc[UR12][R2.64+0x4] ;  /* 0x0000040c02057981 */ /* 0x000ea8000c1e1900 */
[----:B------:R-:W2:Y:S04]  /*0570*/  LDG.E R6, desc[UR12][R2.64+0x8] ;  /* 0x0000080c02067981 */ /* 0x000ea8000c1e1900 */
[----:B------:R-:W2:Y:S04]  /*0580*/  LDG.E R7, desc[UR12][R2.64+0xc] ;  /* 0x00000c0c02077981 */ /* 0x000ea8000c1e1900 */
[----:B------:R-:W3:Y:S04]  /*0590*/  LDG.E R8, desc[UR12][R12.64] ;  /* 0x0000000c0c087981 */ /* 0x000ee8000c1e1900 */
[----:B------:R-:W3:Y:S04]  /*05a0*/  LDG.E R9, desc[UR12][R12.64+0x4] ;  /* 0x0000040c0c097981 */ /* 0x000ee8000c1e1900 */
[----:B------:R-:W3:Y:S04]  /*05b0*/  LDG.E R10, desc[UR12][R12.64+0x8] ;  /* 0x0000080c0c0a7981 */ /* 0x000ee8000c1e1900 */
[----:B------:R-:W3:Y:S01]  /*05c0*/  LDG.E R11, desc[UR12][R12.64+0xc] ;  /* 0x00000c0c0c0b7981 */ /* 0x000ee2000c1e1900 */
[----:B------:R-:W-:-:S02]  /*05d0*/  LEA R14, R25, UR15, 0x2 ;  /* 0x0000000f190e7c11 */ /* 0x000fc4000f8e10ff */
[----:B------:R-:W-:Y:S02]  /*05e0*/  LEA R17, R17, UR15, 0x2 ;  /* 0x0000000f11117c11 */ /* 0x000fe4000f8e10ff */
[----:B------:R-:W-:Y:S02]  /*05f0*/  PLOP3.LUT P0, PT, PT, PT, PT, 0x8, 0x80 ;  /* 0x000000000080781c */ /* 0x000fe40003f0e170 */
[----:B------:R-:W-:Y:S01]  /*0600*/  IADD3 R25, PT, PT, R25, 0x8, RZ ;  /* 0x0000000819197810 */ /* 0x000fe20007ffe0ff */
[----:B--2---:R1:W-:Y:S04]  /*0610*/  STL.128 [R14], R4 ;  /* 0x000000040e007387 */ /* 0x0043e80000100c00 */
[----:B---3--:R1:W-:Y:S06]  /*0620*/  STL.128 [R17], R8 ;  /* 0x0000000811007387 */ /* 0x0083ec0000100c00 */
.L_x_48:
[----:B------:R-:W-:-:S13]  /*0630*/  ISETP.EQ.AND P1, PT, R25, R0, PT ;  /* 0x000000001900720c */ /* 0x000fda0003f22270 */
[----:B------:R-:W-:Y:S05]  /*0640*/  @!P0 BRA P1, `(.L_x_44) ;  /* 0x00000000002c8947 */ /* 0x000fea0000800000 */
.L_x_45:
[----:B--2---:R-:W2:Y:S02]  /*0650*/  LDC.64 R2, c[0x0][0x390] ;  /* 0x0000e400ff027b82 */ /* 0x004ea40000000a00 */
[----:B--2---:R-:W-:-:S05]  /*0660*/  IMAD.WIDE.U32 R2, R25, 0x4, R2 ;  /* 0x0000000419027825 */ /* 0x004fca00078e0002 */
[----:B01----:R-:W2:Y:S04]  /*0670*/  LDG.E R4, desc[UR12][R2.64] ;  /* 0x0000000c02047981 */ /* 0x003ea8000c1e1900 */
[----:B------:R-:W2:Y:S04]  /*0680*/  LDG.E R5, desc[UR12][R2.64+0x4] ;  /* 0x0000040c02057981 */ /* 0x000ea8000c1e1900 */
[----:B------:R-:W2:Y:S04]  /*0690*/  LDG.E R6, desc[UR12][R2.64+0x8] ;  /* 0x0000080c02067981 */ /* 0x000ea8000c1e1900 */
[----:B------:R-:W2:Y:S01]  /*06a0*/  LDG.E R7, desc[UR12][R2.64+0xc] ;  /* 0x00000c0c02077981 */ /* 0x000ea2000c1e1900 */
[C---:B------:R-:W-:Y:S01]  /*06b0*/  LEA R8, R25.reuse, UR15, 0x2 ;  /* 0x0000000f19087c11 */ /* 0x040fe2000f8e10ff */
[----:B------:R-:W-:-:S05]  /*06c0*/  VIADD R25, R25, 0x4 ;  /* 0x0000000419197836 */ /* 0x000fca0000000000 */
[----:B------:R-:W-:Y:S01]  /*06d0*/  ISETP.NE.AND P0, PT, R25, R0, PT ;  /* 0x000000001900720c */ /* 0x000fe20003f05270 */
[----:B--2---:R2:W-:-:S12]  /*06e0*/  STL.128 [R8], R4 ;  /* 0x0000000408007387 */ /* 0x0045d80000100c00 */
[----:B------:R-:W-:Y:S05]  /*06f0*/  @P0 BRA `(.L_x_45) ;  /* 0xfffffffc00d40947 */ /* 0x000fea000383ffff */
.L_x_44:
[----:B------:R-:W-:-:S09]  /*0700*/  UISETP.NE.AND UP0, UPT, UR9, URZ, UPT ;  /* 0x000000ff0900728c */ /* 0x000fd2000bf05270 */
[----:B------:R-:W-:Y:S05]  /*0710*/  BRA.U !UP0, `(.L_x_43) ;  /* 0x0000000108287547 */ /* 0x000fea000b800000 */
[----:B012---:R-:W0:Y:S01]  /*0720*/  LDC.64 R4, c[0x0][0x390] ;  /* 0x0000e400ff047b82 */ /* 0x007e220000000a00 */
[----:B------:R-:W-:-:S05]  /*0730*/  UMOV UR4, URZ ;  /* 0x000000ff00047c82 */ /* 0x000fca0008000000 */
.L_x_49:
[----:B0--3--:R-:W-:-:S06]  /*0740*/  IMAD.WIDE.U32 R2, R0, 0x4, R4 ;  /* 0x0000000400027825 */ /* 0x009fcc00078e0004 */
[----:B------:R-:W2:Y:S01]  /*0750*/  LDG.E R2, desc[UR12][R2.64] ;  /* 0x0000000c02027981 */ /* 0x000ea2000c1e1900 */
[C---:B------:R-:W-:Y:S01]  /*0760*/  LEA R7, R0.reuse, UR15, 0x2 ;  /* 0x0000000f00077c11 */ /* 0x040fe2000f8e10ff */
[----:B------:R-:W-:Y:S01]  /*0770*/  UIADD3 UR4, UPT, UPT, UR4, 0x1, URZ ;  /* 0x0000000104047890 */ /* 0x000fe2000fffe0ff */
[----:B------:R-:W-:-:S03]  /*0780*/  IADD3 R0, PT, PT, R0, 0x1, RZ ;  /* 0x0000000100007810 */ /* 0x000fc60007ffe0ff */
[----:B------:R-:W-:Y:S01]  /*0790*/  UISETP.NE.AND UP0, UPT, UR4, UR9, UPT ;  /* 0x000000090400728c */ /* 0x000fe2000bf05270 */
[----:B--2---:R3:W-:Y:S08]  /*07a0*/  STL [R7], R2 ;  /* 0x0000000207007387 */ /* 0x0047f00000100800 */
[----:B------:R-:W-:Y:S05]  /*07b0*/  BRA.U UP0, `(.L_x_49) ;  /* 0xfffffffd00e07547 */ /* 0x000fea000b83ffff */
.L_x_43:
[----:B0123--:R-:W0:Y:S01]  /*07c0*/  LDC.64 R6, c[0x0][0x388] ;  /* 0x0000e200ff067b82 */ /* 0x00fe220000000a00 */
[----:B------:R-:W-:Y:S01]  /*07d0*/  PRMT R0, RZ, 0x7610, R0 ;  /* 0x00007610ff007816 */ /* 0x000fe20000000000 */
[----:B------:R-:W-:Y:S01]  /*07e0*/  IMAD.MOV.U32 R4, RZ, RZ, RZ ;  /* 0x000000ffff047224 */ /* 0x000fe200078e00ff */
[----:B------:R-:W-:Y:S02]  /*07f0*/  ULOP3.LUT UR10, UR8, 0xffff, URZ, 0xc0, !UPT ;  /* 0x0000ffff080a7892 */ /* 0x000fe4000f8ec0ff */
[----:B------:R-:W-:Y:S02]  /*0800*/  UIADD3 UR6, UPT, UPT, UR6, 0x100, URZ ;  /* 0x0000010006067890 */ /* 0x000fe4000fffe0ff */
[----:B------:R-:W-:-:S12]  /*0810*/  ULOP3.LUT UR4, UR8, 0xffff, URZ, 0xc0, !UPT ;  /* 0x0000ffff08047892 */ /* 0x000fd8000f8ec0ff */
.L_x_50:
[----:B------:R-:W-:-:S05]  /*0820*/  IADD3 R3, PT, PT, R15, R4, RZ ;  /* 0x000000040f037210 */ /* 0x000fca0007ffe0ff */
[----:B01----:R-:W-:-:S06]  /*0830*/  IMAD.WIDE R2, R3, 0x2, R6 ;  /* 0x0000000203027825 */ /* 0x003fcc00078e0206 */
[----:B------:R-:W2:Y:S01]  /*0840*/  LDG.E.U16 R2, desc[UR12][R2.64] ;  /* 0x0000000c02027981 */ /* 0x000ea2000c1e1500 */
[----:B------:R-:W-:Y:S01]  /*0850*/  VIADD R4, R4, UR10 ;  /* 0x0000000a04047c36 */ /* 0x000fe20008000000 */
[----:B------:R-:W-:-:S04]  /*0860*/  IADD3 R0, PT, PT, R0, 0x1, RZ ;  /* 0x0000000100007810 */ /* 0x000fc80007ffe0ff */
[----:B------:R-:W-:Y:S02]  /*0870*/  LEA R5, R4, UR6, 0x1 ;  /* 0x0000000604057c11 */ /* 0x000fe4000f8e08ff */
[----:B------:R-:W-:-:S04]  /*0880*/  LOP3.LUT R4, R0, 0xffff, RZ, 0xc0, !PT ;  /* 0x0000ffff00047812 */ /* 0x000fc800078ec0ff */
[----:B------:R-:W-:Y:S01]  /*0890*/  ISETP.GT.U32.AND P0, PT, R4, UR4, PT ;  /* 0x0000000404007c0c */ /* 0x000fe2000bf04070 */
[----:B--2---:R1:W-:-:S12]  /*08a0*/  STL.U16 [R5], R2 ;  /* 0x0000000205007387 */ /* 0x0043d80000100400 */
[----:B------:R-:W-:Y:S05]  /*08b0*/  @!P0 BRA `(.L_x_50) ;  /* 0xfffffffc00d88947 */ /* 0x000fea000383ffff */
[----:B------:R-:W-:Y:S01]  /*08c0*/  UISETP.GE.AND UP0, UPT, UR17, URZ, UPT ;  /* 0x000000ff1100728c */ /* 0x000fe2000bf06270 */
[----:B------:R-:W-:-:S08]  /*08d0*/  IMAD.MOV.U32 R24, RZ, RZ, RZ ;  /* 0x000000ffff187224 */ /* 0x000fd000078e00ff */
[----:B------:R-:W-:Y:S05]  /*08e0*/  BRA.U !UP0, `(.L_x_51) ;  /* 0x0000000908407547 */ /* 0x000fea000b800000 */
[----:B------:R-:W-:Y:S01]  /*08f0*/  UISETP.GE.U32.AND UP0, UPT, UR17, 0xf, UPT ;  /* 0x0000000f1100788c */ /* 0x000fe2000bf06070 */
[----:B------:R-:W-:Y:S01]  /*0900*/  HFMA2 R24, -RZ, RZ, 0, 0 ;  /* 0x00000000ff187431 */ /* 0x000fe200000001ff */
[----:B------:R-:W-:Y:S01]  /*0910*/  ULOP3.LUT UR11, UR7, 0xf, URZ, 0xc0, !UPT ;  /* 0x0000000f070b7892 */ /* 0x000fe2000f8ec0ff */
[----:B------:R-:W-:-:S03]  /*0920*/  UMOV UR4, URZ ;  /* 0x000000ff00047c82 */ /* 0x000fc60008000000 */
[----:B------:R-:W-:-:S03]  /*0930*/  UISETP.NE.AND UP1, UPT, UR11, URZ, UPT ;  /* 0x000000ff0b00728c */ /* 0x000fc6000bf25270 */
[----:B------:R-:W-:Y:S08]  /*0940*/  BRA.U !UP0, `(.L_x_52) ;  /* 0x0000000108ec7547 */ /* 0x000ff0000b800000 */
[----:B------:R-:W-:Y:S01]  /*0950*/  IMAD.MOV.U32 R24, RZ, RZ, RZ ;  /* 0x000000ffff187224 */ /* 0x000fe200078e00ff */
[----:B------:R-:W-:Y:S01]  /*0960*/  ULOP3.LUT UR4, UR7, 0xfffffff0, URZ, 0xc0, !UPT ;  /* 0xfffffff007047892 */ /* 0x000fe2000f8ec0ff */
[----:B------:R-:W-:-:S11]  /*0970*/  UMOV UR5, URZ ;  /* 0x000000ff00057c82 */ /* 0x000fd60008000000 */
.L_x_53:
[----:B------:R-:W-:Y:S02]  /*0980*/  ULEA UR16, UR5, UR6, 0x1 ;  /* 0x0000000605107291 */ /* 0x000fe4000f8e08ff */
[----:B------:R-:W-:-:S07]  /*0990*/  UIADD3 UR9, UPT, UPT, UR17, -UR5, URZ ;  /* 0x8000000511097290 */ /* 0x000fce000fffe0ff */
[----:B------:R-:W2:Y:S01]  /*09a0*/  LDL.128 R8, [UR16] ;  /* 0x00000010ff087983 */ /* 0x000ea20008100c00 */
[----:B------:R-:W-:-:S03]  /*09b0*/  ULEA UR9, UR9, UR15, 0x2 ;  /* 0x0000000f09097291 */ /* 0x000fc6000f8e10ff */
[----:B------:R-:W3:Y:S06]  /*09c0*/  LDL.128 R16, [UR16+0x10] ;  /* 0x00001010ff107983 */ /* 0x000eec0008100c00 */
[----:B------:R-:W4:Y:S04]  /*09d0*/  LDL R21, [UR9] ;  /* 0x00000009ff157983 */ /* 0x000f280008100800 */
[----:B------:R-:W5:Y:S04]  /*09e0*/  LDL R26, [UR9+-0x4] ;  /* 0xfffffc09ff1a7983 */ /* 0x000f680008100800 */
[----:B------:R-:W3:Y:S04]  /*09f0*/  LDL R25, [UR9+-0x8] ;  /* 0xfffff809ff197983 */ /* 0x000ee80008100800 */
[----:B------:R-:W3:Y:S04]  /*0a00*/  LDL R0, [UR9+-0xc] ;  /* 0xfffff409ff007983 */ /* 0x000ee80008100800 */
[----:B-1----:R-:W3:Y:S04]  /*0a10*/  LDL R2, [UR9+-0x10] ;  /* 0xfffff009ff027983 */ /* 0x002ee80008100800 */
[----:B------:R-:W3:Y:S04]  /*0a20*/  LDL R3, [UR9+-0x14] ;  /* 0xffffec09ff037983 */ /* 0x000ee80008100800 */
[----:B------:R-:W3:Y:S04]  /*0a30*/  LDL R4, [UR9+-0x18] ;  /* 0xffffe809ff047983 */ /* 0x000ee80008100800 */
[----:B------:R-:W3:Y:S04]  /*0a40*/  LDL R5, [UR9+-0x1c] ;  /* 0xffffe409ff057983 */ /* 0x000ee80008100800 */
[----:B------:R-:W3:Y:S04]  /*0a50*/  LDL R12, [UR9+-0x20] ;  /* 0xffffe009ff0c7983 */ /* 0x000ee80008100800 */
[----:B------:R-:W3:Y:S04]  /*0a60*/  LDL R13, [UR9+-0x24] ;  /* 0xffffdc09ff0d7983 */ /* 0x000ee80008100800 */
[----:B------:R-:W3:Y:S04]  /*0a70*/  LDL R14, [UR9+-0x28] ;  /* 0xffffd809ff0e7983 */ /* 0x000ee80008100800 */
[----:B------:R-:W3:Y:S04]  /*0a80*/  LDL R20, [UR9+-0x2c] ;  /* 0xffffd409ff147983 */ /* 0x000ee80008100800 */
[----:B------:R-:W3:Y:S01]  /*0a90*/  LDL R23, [UR9+-0x30] ;  /* 0xffffd009ff177983 */ /* 0x000ee20008100800 */
[----:B--2---:R-:W4:Y:S02]  /*0aa0*/  I2F.S16 R22, R8 ;  /* 0x0000000800167306 */ /* 0x004f240000101400 */
[----:B----4-:R-:W-:-:S02]  /*0ab0*/  FFMA R27, R21, R22, R24 ;  /* 0x00000016151b7223 */ /* 0x010fc40000000018 */
[----:B------:R-:W2:Y:S04]  /*0ac0*/  LDL R22, [UR9+-0x34] ;  /* 0xffffcc09ff167983 */ /* 0x000ea80008100800 */
[----:B------:R-:W4:Y:S04]  /*0ad0*/  LDL R21, [UR9+-0x38] ;  /* 0xffffc809ff157983 */ /* 0x000f280008100800 */
[----:B------:R-:W4:Y:S01]  /*0ae0*/  LDL R24, [UR9+-0x3c] ;  /* 0xffffc409ff187983 */ /* 0x000f220008100800 */
[----:B------:R-:W5:Y:S02]  /*0af0*/  I2F.S16 R28, R8.H1 ;  /* 0x10000008001c7306 */ /* 0x000f640000101400 */
[----:B-----5:R-:W-:-:S06]  /*0b00*/  FFMA R26, R26, R28, R27 ;  /* 0x0000001c1a1a7223 */ /* 0x020fcc000000001b */
[----:B------:R-:W3:Y:S08]  /*0b10*/  I2F.S16 R27, R9 ;  /* 0x00000009001b7306 */ /* 0x000ef00000101400 */
[----:B------:R-:W0:Y:S01]  /*0b20*/  I2F.S16 R29, R9.H1 ;  /* 0x10000009001d7306 */ /* 0x000e220000101400 */
[----:B---3--:R-:W-:-:S07]  /*0b30*/  FFMA R28, R25, R27, R26 ;  /* 0x0000001b191c7223 */ /* 0x008fce000000001a */
[----:B------:R-:W1:Y:S08]  /*0b40*/  I2F.S16 R25, R10 ;  /* 0x0000000a00197306 */ /* 0x000e700000101400 */
[----:B------:R-:W3:Y:S01]  /*0b50*/  I2F.S16 R8, R10.H1 ;  /* 0x1000000a00087306 */ /* 0x000ee20000101400 */
[----:B0-----:R-:W-:-:S07]  /*0b60*/  FFMA R9, R0, R29, R28 ;  /* 0x0000001d00097223 */ /* 0x001fce000000001c */
[----:B------:R-:W0:Y:S01]  /*0b70*/  I2F.S16 R27, R11 ;  /* 0x0000000b001b7306 */ /* 0x000e220000101400 */
[----:B-1----:R-:W-:-:S07]  /*0b80*/  FFMA R2, R2, R25, R9 ;  /* 0x0000001902027223 */ /* 0x002fce0000000009 */
[----:B------:R-:W1:Y:S01]  /*0b90*/  I2F.S16 R26, R11.H1 ;  /* 0x1000000b001a7306 */ /* 0x000e620000101400 */
[----:B---3--:R-:W-:-:S07]  /*0ba0*/  FFMA R3, R3, R8, R2 ;  /* 0x0000000803037223 */ /* 0x008fce0000000002 */
[----:B------:R-:W3:Y:S01]  /*0bb0*/  I2F.S16 R29, R16 ;  /* 0x00000010001d7306 */ /* 0x000ee20000101400 */
[----:B0-----:R-:W-:-:S07]  /*0bc0*/  FFMA R4, R4, R27, R3 ;  /* 0x0000001b04047223 */ /* 0x001fce0000000003 */
[----:B------:R-:W0:Y:S01]  /*0bd0*/  I2F.S16 R28, R16.H1 ;  /* 0x10000010001c7306 */ /* 0x000e220000101400 */
[----:B-1----:R-:W-:-:S07]  /*0be0*/  FFMA R5, R5, R26, R4 ;  /* 0x0000001a05057223 */ /* 0x002fce0000000004 */
[----:B------:R-:W1:Y:S01]  /*0bf0*/  I2F.S16 R0, R17 ;  /* 0x0000001100007306 */ /* 0x000e620000101400 */
[----:B---3--:R-:W-:-:S07]  /*0c00*/  FFMA R12, R12, R29, R5 ;  /* 0x0000001d0c0c7223 */ /* 0x008fce0000000005 */
[----:B------:R-:W3:Y:S01]  /*0c10*/  I2F.S16 R9, R17.H1 ;  /* 0x1000001100097306 */ /* 0x000ee20000101400 */
[----:B0-----:R-:W-:-:S07]  /*0c20*/  FFMA R13, R13, R28, R12 ;  /* 0x0000001c0d0d7223 */ /* 0x001fce000000000c */
[----:B------:R-:W0:Y:S01]  /*0c30*/  I2F.S16 R2, R18 ;  /* 0x0000001200027306 */ /* 0x000e220000101400 */
[----:B-1----:R-:W-:-:S07]  /*0c40*/  FFMA R13, R14, R0, R13 ;  /* 0x000000000e0d7223 */ /* 0x002fce000000000d */
[----:B------:R-:W2:Y:S01]  /*0c50*/  I2F.S16 R3, R18.H1 ;  /* 0x1000001200037306 */ /* 0x000ea20000101400 */
[----:B---3--:R-:W-:Y:S01]  /*0c60*/  FFMA R20, R20, R9, R13 ;  /* 0x0000000914147223 */ /* 0x008fe2000000000d */
[----:B------:R-:W-:-:S06]  /*0c70*/  UIADD3 UR5, UPT, UPT, UR5, 0x10, URZ ;  /* 0x0000001005057890 */ /* 0x000fcc000fffe0ff */
[----:B------:R-:W4:Y:S01]  /*0c80*/  I2F.S16 R4, R19 ;  /* 0x0000001300047306 */ /* 0x000f220000101400 */
[----:B0-----:R-:W-:Y:S01]  /*0c90*/  FFMA R23, R23, R2, R20 ;  /* 0x0000000217177223 */ /* 0x001fe20000000014 */
[----:B------:R-:W-:-:S06]  /*0ca0*/  UISETP.NE.AND UP0, UPT, UR5, UR4, UPT ;  /* 0x000000040500728c */ /* 0x000fcc000bf05270 */
[----:B------:R-:W0:Y:S01]  /*0cb0*/  I2F.S16 R0, R19.H1 ;  /* 0x1000001300007306 */ /* 0x000e220000101400 */
[----:B--2---:R-:W-:-:S04]  /*0cc0*/  FFMA R22, R22, R3, R23 ;  /* 0x0000000316167223 */ /* 0x004fc80000000017 */
[----:B----4-:R-:W-:-:S04]  /*0cd0*/  FFMA R21, R21, R4, R22 ;  /* 0x0000000415157223 */ /* 0x010fc80000000016 */
[----:B0-----:R-:W-:Y:S01]  /*0ce0*/  FFMA R24, R24, R0, R21 ;  /* 0x0000000018187223 */ /* 0x001fe20000000015 */
[----:B------:R-:W-:Y:S06]  /*0cf0*/  BRA.U UP0, `(.L_x_53) ;  /* 0xfffffffd00207547 */ /* 0x000fec000b83ffff */
.L_x_52:
[----:B------:R-:W-:Y:S05]  /*0d00*/  BRA.U !UP1, `(.L_x_51) ;  /* 0x0000000509387547 */ /* 0x000fea000b800000 */
[----:B------:R-:W-:Y:S02]  /*0d10*/  UISETP.GE.U32.AND UP0, UPT, UR11, 0x8, UPT ;  /* 0x000000080b00788c */ /* 0x000fe4000bf06070 */
[----:B------:R-:W-:-:S04]  /*0d20*/  ULOP3.LUT UR9, UR7, 0x7, URZ, 0xc0, !UPT ;  /* 0x0000000707097892 */ /* 0x000fc8000f8ec0ff */
[----:B------:R-:W-:-:S03]  /*0d30*/  UISETP.NE.AND UP1, UPT, UR9, URZ, UPT ;  /* 0x000000ff0900728c */ /* 0x000fc6000bf25270 */
[----:B------:R-:W-:Y:S08]  /*0d40*/  BRA.U !UP0, `(.L_x_54) ;  /* 0x0000000108907547 */ /* 0x000ff0000b800000 */
[----:B------:R-:W-:Y:S02]  /*0d50*/  ULEA UR11, UR4, UR6, 0x1 ;  /* 0x00000006040b7291 */ /* 0x000fe4000f8e08ff */
[----:B------:R-:W-:-:S07]  /*0d60*/  UIADD3 UR5, UPT, UPT, UR17, -UR4, URZ ;  /* 0x8000000411057290 */ /* 0x000fce000fffe0ff */
[----:B------:R-:W2:Y:S01]  /*0d70*/  LDL.U16 R10, [UR11] ;  /* 0x0000000bff0a7983 */ /* 0x000ea20008100400 */
[----:B------:R-:W-:-:S03]  /*0d80*/  ULEA UR5, UR5, UR15, 0x2 ;  /* 0x0000000f05057291 */ /* 0x000fc6000f8e10ff */
[----:B------:R-:W3:Y:S04]  /*0d90*/  LDL.U16 R11, [UR11+0x2] ;  /* 0x0000020bff0b7983 */ /* 0x000ee80008100400 */
[----:B------:R-:W4:Y:S04]  /*0da0*/  LDL.U16 R13, [UR11+0x4] ;  /* 0x0000040bff0d7983 */ /* 0x000f280008100400 */
[----:B------:R-:W5:Y:S04]  /*0db0*/  LDL.U16 R16, [UR11+0x6] ;  /* 0x0000060bff107983 */ /* 0x000f680008100400 */
[----:B------:R-:W5:Y:S04]  /*0dc0*/  LDL R9, [UR5] ;  /* 0x00000005ff097983 */ /* 0x000f680008100800 */
[----:B------:R-:W5:Y:S04]  /*0dd0*/  LDL.U16 R17, [UR11+0x8] ;  /* 0x0000080bff117983 */ /* 0x000f680008100400 */
[----:B------:R-:W5:Y:S04]  /*0de0*/  LDL R12, [UR5+-0x4] ;  /* 0xfffffc05ff0c7983 */ /* 0x000f680008100800 */
[----:B------:R-:W5:Y:S04]  /*0df0*/  LDL.U16 R18, [UR11+0xa] ;  /* 0x00000a0bff127983 */ /* 0x000f680008100400 */
[----:B------:R-:W5:Y:S04]  /*0e00*/  LDL R14, [UR5+-0x8] ;  /* 0xfffff805ff0e7983 */ /* 0x000f680008100800 */
[----:B------:R-:W5:Y:S04]  /*0e10*/  LDL.U16 R19, [UR11+0xc] ;  /* 0x00000c0bff137983 */ /* 0x000f680008100400 */
[----:B------:R-:W5:Y:S04]  /*0e20*/  LDL R8, [UR5+-0xc] ;  /* 0xfffff405ff087983 */ /* 0x000f680008100800 */
[----:B------:R-:W5:Y:S04]  /*0e30*/  LDL.U16 R4, [UR11+0xe] ;  /* 0x00000e0bff047983 */ /* 0x000f680008100400 */
[----:B-1----:R-:W5:Y:S04]  /*0e40*/  LDL R5, [UR5+-0x10] ;  /* 0xfffff005ff057983 */ /* 0x002f680008100800 */
[----:B------:R-:W5:Y:S04]  /*0e50*/  LDL R3, [UR5+-0x14] ;  /* 0xffffec05ff037983 */ /* 0x000f680008100800 */
[----:B------:R-:W5:Y:S04]  /*0e60*/  LDL R2, [UR5+-0x18] ;  /* 0xffffe805ff027983 */ /* 0x000f680008100800 */
[----:B------:R-:W5:Y:S01]  /*0e70*/  LDL R0, [UR5+-0x1c] ;  /* 0xffffe405ff007983 */ /* 0x000f620008100800 */
[----:B------:R-:W-:Y:S01]  /*0e80*/  UIADD3 UR4, UPT, UPT, UR4, 0x8, URZ ;  /* 0x0000000804047890 */ /* 0x000fe2000fffe0ff */
[----:B--2---:R-:W5:Y:S08]  /*0e90*/  I2F.S16 R10, R10 ;  /* 0x0000000a000a7306 */ /* 0x004f700000101400 */
[----:B---3--:R-:W0:Y:S08]  /*0ea0*/  I2F.S16 R11, R11 ;  /* 0x0000000b000b7306 */ /* 0x008e300000101400 */
[----:B----4-:R-:W1:Y:S01]  /*0eb0*/  I2F.S16 R13, R13 ;  /* 0x0000000d000d7306 */ /* 0x010e620000101400 */
[----:B-----5:R-:W-:-:S07]  /*0ec0*/  FFMA R9, R9, R10, R24 ;  /* 0x0000000a09097223 */ /* 0x020fce0000000018 */
[----:B------:R-:W2:Y:S01]  /*0ed0*/  I2F.S16 R16, R16 ;  /* 0x0000001000107306 */ /* 0x000ea20000101400 */
[----:B0-----:R-:W-:-:S07]  /*0ee0*/  FFMA R9, R12, R11, R9 ;  /* 0x0000000b0c097223 */ /* 0x001fce0000000009 */
[----:B------:R-:W0:Y:S01]  /*0ef0*/  I2F.S16 R17, R17 ;  /* 0x0000001100117306 */ /* 0x000e220000101400 */
[----:B-1----:R-:W-:-:S07]  /*0f00*/  FFMA R9, R14, R13, R9 ;  /* 0x0000000d0e097223 */ /* 0x002fce0000000009 */
[----:B------:R-:W1:Y:S01]  /*0f10*/  I2F.S16 R18, R18 ;  /* 0x0000001200127306 */ /* 0x000e620000101400 */
[----:B--2---:R-:W-:-:S07]  /*0f20*/  FFMA R8, R8, R16, R9 ;  /* 0x0000001008087223 */ /* 0x004fce0000000009 */
[----:B------:R-:W2:Y:S01]  /*0f30*/  I2F.S16 R19, R19 ;  /* 0x0000001300137306 */ /* 0x000ea20000101400 */
[----:B0-----:R-:W-:-:S07]  /*0f40*/  FFMA R8, R5, R17, R8 ;  /* 0x0000001105087223 */ /* 0x001fce0000000008 */
[----:B------:R-:W0:Y:S01]  /*0f50*/  I2F.S16 R4, R4 ;  /* 0x0000000400047306 */ /* 0x000e220000101400 */
[----:B-1----:R-:W-:-:S04]  /*0f60*/  FFMA R3, R3, R18, R8 ;  /* 0x0000001203037223 */ /* 0x002fc80000000008 */
[----:B--2---:R-:W-:-:S04]  /*0f70*/  FFMA R3, R2, R19, R3 ;  /* 0x0000001302037223 */ /* 0x004fc80000000003 */
[----:B0-----:R-:W-:-:S07]  /*0f80*/  FFMA R24, R0, R4, R3 ;  /* 0x0000000400187223 */ /* 0x001fce0000000003 */
.L_x_54:
        /* <DEDUP_REMOVED lines=13> */
[----:B-1----:R-:W5:Y:S04]  /*1060*/  LDL R2, [UR5+-0x4] ;  /* 0xfffffc05ff027983 */ /* 0x002f680008100800 */
[----:B------:R-:W5:Y:S04]  /*1070*/  LDL R5, [UR5+-0x8] ;  /* 0xfffff805ff057983 */ /* 0x000f680008100800 */
[----:B------:R-:W5:Y:S01]  /*1080*/  LDL R9, [UR5+-0xc] ;  /* 0xfffff405ff097983 */ /* 0x000f620008100800 */
[----:B------:R-:W-:Y:S01]  /*1090*/  UIADD3 UR4, UPT, UPT, UR4, 0x4, URZ ;  /* 0x0000000404047890 */ /* 0x000fe2000fffe0ff */
[----:B--2---:R-:W5:Y:S08]  /*10a0*/  I2F.S16 R0, R0 ;  /* 0x0000000000007306 */ /* 0x004f700000101400 */
[----:B---3--:R-:W0:Y:S08]  /*10b0*/  I2F.S16 R4, R4 ;  /* 0x0000000400047306 */ /* 0x008e300000101400 */
[----:B----4-:R-:W1:Y:S01]  /*10c0*/  I2F.S16 R8, R8 ;  /* 0x0000000800087306 */ /* 0x010e620000101400 */
[----:B-----5:R-:W-:-:S04]  /*10d0*/  FFMA R3, R3, R0, R24 ;  /* 0x0000000003037223 */ /* 0x020fc80000000018 */
[----:B0-----:R-:W-:-:S03]  /*10e0*/  FFMA R2, R2, R4, R3 ;  /* 0x0000000402027223 */ /* 0x001fc60000000003 */
[----:B------:R-:W0:Y:S01]  /*10f0*/  I2F.S16 R10, R10 ;  /* 0x0000000a000a7306 */ /* 0x000e220000101400 */
[----:B-1----:R-:W-:-:S04]  /*1100*/  FFMA R2, R5, R8, R2 ;  /* 0x0000000805027223 */ /* 0x002fc80000000002 */
[----:B0-----:R-:W-:-:S07]  /*1110*/  FFMA R24, R9, R10, R2 ;  /* 0x0000000a09187223 */ /* 0x001fce0000000002 */
.L_x_55:
[----:B------:R-:W-:Y:S05]  /*1120*/  BRA.U !UP1, `(.L_x_51) ;  /* 0x0000000109307547 */ /* 0x000fea000b800000 */
[----:B------:R-:W-:-:S05]  /*1130*/  UMOV UR5, URZ ;  /* 0x000000ff00057c82 */ /* 0x000fca0008000000 */
.L_x_56:
[----:B------:R-:W-:-:S09]  /*1140*/  ULEA UR9, UR4, UR6, 0x1 ;  /* 0x0000000604097291 */ /* 0x000fd2000f8e08ff */
[----:B------:R-:W2:Y:S01]  /*1150*/  LDL.U16 R0, [UR9] ;  /* 0x00000009ff007983 */ /* 0x000ea20008100400 */
[----:B------:R-:W-:-:S04]  /*1160*/  UIADD3 UR9, UPT, UPT, UR17, -UR4, URZ ;  /* 0x8000000411097290 */ /* 0x000fc8000fffe0ff */
[----:B------:R-:W-:-:S09]  /*1170*/  ULEA UR9, UR9, UR15, 0x2 ;  /* 0x0000000f09097291 */ /* 0x000fd2000f8e10ff */
[----:B------:R-:W3:Y:S01]  /*1180*/  LDL R3, [UR9] ;  /* 0x00000009ff037983 */ /* 0x000ee20008100800 */
[----:B------:R-:W-:Y:S02]  /*1190*/  UIADD3 UR5, UPT, UPT, UR5, 0x1, URZ ;  /* 0x0000000105057890 */ /* 0x000fe4000fffe0ff */
[----:B------:R-:W-:Y:S02]  /*11a0*/  UIADD3 UR4, UPT, UPT, UR4, 0x1, URZ ;  /* 0x0000000104047890 */ /* 0x000fe4000fffe0ff */
[----:B------:R-:W-:Y:S01]  /*11b0*/  UISETP.NE.AND UP0, UPT, UR5, UR11, UPT ;  /* 0x0000000b0500728c */ /* 0x000fe2000bf05270 */
[----:B--2---:R-:W3:Y:S02]  /*11c0*/  I2F.S16 R0, R0 ;  /* 0x0000000000007306 */ /* 0x004ee40000101400 */
[----:B---3--:R-:W-:-:S06]  /*11d0*/  FFMA R24, R3, R0, R24 ;  /* 0x0000000003187223 */ /* 0x008fcc0000000018 */
[----:B------:R-:W-:Y:S05]  /*11e0*/  BRA.U UP0, `(.L_x_56) ;  /* 0xfffffffd00d47547 */ /* 0x000fea000b83ffff */
.L_x_51:
[----:B-1----:R-:W0:Y:S01]  /*11f0*/  LDC.64 R4, c[0x0][0x398] ;  /* 0x0000e600ff047b82 */ /* 0x002e220000000a00 */
[----:B------:R-:W-:Y:S01]  /*1200*/  FMNMX R24, R24, 32767, PT ;  /* 0x46fffe0018187809 */ /* 0x000fe20003800000 */
[----:B------:R-:W-:Y:S02]  /*1210*/  UIADD3 UR5, UPT, UPT, UR14, -UR8, URZ ;  /* 0x800000080e057290 */ /* 0x000fe4000fffe0ff */
[----:B------:R-:W-:Y:S01]  /*1220*/  ULEA UR18, UR17, UR6, 0x1 ;  /* 0x0000000611127291 */ /* 0x000fe2000f8e08ff */
[----:B------:R-:W-:Y:S01]  /*1230*/  FMNMX R24, R24, -32768, !PT ;  /* 0xc700000018187809 */ /* 0x000fe20007800000 */
[----:B------:R-:W-:Y:S02]  /*1240*/  ULOP3.LUT UR5, UR5, 0xffff, URZ, 0xc0, !UPT ;  /* 0x0000ffff05057892 */ /* 0x000fe4000f8ec0ff */
[----:B------:R-:W-:Y:S01]  /*1250*/  ULEA UR19, UR17, UR15, 0x2 ;  /* 0x0000000f11137291 */ /* 0x000fe2000f8e10ff */
[----:B------:R-:W1:Y:S01]  /*1260*/  F2I.NTZ R3, R24 ;  /* 0x0000001800037305 */ /* 0x000e620000203100 */
[----:B------:R-:W-:Y:S01]  /*1270*/  UISETP.GE.U32.AND UP0, UPT, UR5, 0x2, UPT ;  /* 0x000000020500788c */ /* 0x000fe2000bf06070 */
[----:B0-----:R-:W-:-:S05]  /*1280*/  IMAD.WIDE R4, R15, 0x2, R4 ;  /* 0x000000020f047825 */ /* 0x001fca00078e0204 */
[----:B-1----:R0:W-:Y:S03]  /*1290*/  STG.E.U16 desc[UR12][R4.64], R3 ;  /* 0x0000000304007986 */ /* 0x0021e6000c10150c */
[----:B------:R-:W-:Y:S05]  /*12a0*/  BRA.U !UP0, `(.L_x_57) ;  /* 0x0000001d08587547 */ /* 0x000fea000b800000 */
[----:B------:R-:W-:-:S09]  /*12b0*/  UISETP.GT.AND UP0, UPT, UR17, -0x1, UPT ;  /* 0xffffffff1100788c */ /* 0x000fd2000bf04270 */
[----:B------:R-:W-:Y:S05]  /*12c0*/  BRA.U UP0, `(.L_x_58) ;  /* 0x00000005006c7547 */ /* 0x000fea000b800000 */
[----:B------:R-:W-:Y:S01]  /*12d0*/  UIADD3 UR9, UPT, UPT, UR5, -0x2, URZ ;  /* 0xfffffffe05097890 */ /* 0x000fe2000fffe0ff */
[----:B------:R-:W-:Y:S01]  /*12e0*/  HFMA2 R0, -RZ, RZ, 0, 5.9604644775390625e-08 ;  /* 0x00000001ff007431 */ /* 0x000fe200000001ff */
[----:B------:R-:W-:Y:S02]  /*12f0*/  UIADD3 UR4, UPT, UPT, UR5, -0x1, URZ ;  /* 0xffffffff05047890 */ /* 0x000fe4000fffe0ff */
[----:B------:R-:W-:Y:S02]  /*1300*/  UISETP.GE.U32.AND UP0, UPT, UR9, 0xf, UPT ;  /* 0x0000000f0900788c */ /* 0x000fe4000bf06070 */
[----:B------:R-:W-:-:S07]  /*1310*/  ULOP3.LUT UR11, UR4, 0xf, URZ, 0xc0, !UPT ;  /* 0x0000000f040b7892 */ /* 0x000fce000f8ec0ff */
[----:B------:R-:W-:Y:S05]  /*1320*/  BRA.U !UP0, `(.L_x_59) ;  /* 0x0000000108747547 */ /* 0x000fea000b800000 */
[----:B------:R-:W-:Y:S01]  /*1330*/  IMAD.MOV.U32 R0, RZ, RZ, 0x1 ;  /* 0x00000001ff007424 */ /* 0x000fe200078e00ff */
[----:B------:R-:W-:-:S12]  /*1340*/  ULOP3.LUT UR9, UR4, 0xfffffff0, URZ, 0xc0, !UPT ;  /* 0xfffffff004097892 */ /* 0x000fd8000f8ec0ff */
.L_x_60:
[C---:B-----5:R-:W-:Y:S02]  /*1350*/  IADD3 R8, PT, PT, R0.reuse, UR10, R15 ;  /* 0x0000000a00087c10 */ /* 0x060fe4000fffe00f */
[----:B------:R-:W-:-:S03]  /*1360*/  LEA R2, P0, R0, R4, 0x1 ;  /* 0x0000000400027211 */ /* 0x000fc600078008ff */
[----:B------:R-:W-:Y:S01]  /*1370*/  VIADD R9, R8, 0xf ;  /* 0x0000000f08097836 */ /* 0x000fe20000000000 */
[----:B0-----:R-:W-:-:S03]  /*1380*/  IADD3.X R3, PT, PT, RZ, R5, RZ, P0, !PT ;  /* 0x00000005ff037210 */ /* 0x001fc600007fe4ff */
[----:B------:R-:W-:Y:S02]  /*1390*/  IMAD.WIDE R8, R9, 0x2, R6 ;  /* 0x0000000209087825 */ /* 0x000fe400078e0206 */
[----:B------:R1:W-:Y:S01]  /*13a0*/  STG.E.U16 desc[UR12][R2.64], RZ ;  /* 0x000000ff02007986 */ /* 0x0003e2000c10150c */
[----:B------:R-:W-:-:S03]  /*13b0*/  IADD3 R10, PT, PT, R0, 0xf, RZ ;  /* 0x0000000f000a7810 */ /* 0x000fc60007ffe0ff */
[----:B------:R1:W-:Y:S04]  /*13c0*/  STG.E.U16 desc[UR12][R2.64+0x2], RZ ;  /* 0x000002ff02007986 */ /* 0x0003e8000c10150c */
        /* <DEDUP_REMOVED lines=13> */
[----:B------:R1:W5:Y:S01]  /*14a0*/  LDG.E.U16 R8, desc[UR12][R8.64] ;  /* 0x0000000c08087981 */ /* 0x000362000c1e1500 */
[----:B------:R-:W-:Y:S01]  /*14b0*/  ISETP.NE.AND P0, PT, R10, UR9, PT ;  /* 0x000000090a007c0c */ /* 0x000fe2000bf05270 */
[----:B------:R-:W-:-:S02]  /*14c0*/  VIADD R0, R0, 0x10 ;  /* 0x0000001000007836 */ /* 0x000fc40000000000 */
[----:B------:R1:W-:Y:S10]  /*14d0*/  STG.E.U16 desc[UR12][R2.64+0x1e], RZ ;  /* 0x00001eff02007986 */ /* 0x0003f4000c10150c */
[----:B-1----:R-:W-:Y:S05]  /*14e0*/  @P0 BRA `(.L_x_60) ;  /* 0xfffffffc00980947 */ /* 0x002fea000383ffff */
[----:B-----5:R1:W-:Y:S02]  /*14f0*/  STL.U16 [UR18], R8 ;  /* 0x00000008ff007987 */ /* 0x0203e40008100412 */
.L_x_59:
[----:B------:R-:W-:-:S09]  /*1500*/  UISETP.NE.AND UP0, UPT, UR11, URZ, UPT ;  /* 0x000000ff0b00728c */ /* 0x000fd2000bf05270 */
[----:B------:R-:W-:Y:S05]  /*1510*/  BRA.U !UP0, `(.L_x_57) ;  /* 0x0000001908bc7547 */ /* 0x000fea000b800000 */
[----:B------:R-:W-:Y:S02]  /*1520*/  UISETP.GE.U32.AND UP0, UPT, UR11, 0x8, UPT ;  /* 0x000000080b00788c */ /* 0x000fe4000bf06070 */
[----:B------:R-:W-:-:S04]  /*1530*/  ULOP3.LUT UR16, UR4, 0x7, URZ, 0xc0, !UPT ;  /* 0x0000000704107892 */ /* 0x000fc8000f8ec0ff */
[----:B------:R-:W-:-:S03]  /*1540*/  UISETP.NE.AND UP1, UPT, UR16, URZ, UPT ;  /* 0x000000ff1000728c */ /* 0x000fc6000bf25270 */
[----:B------:R-:W-:Y:S08]  /*1550*/  BRA.U !UP0, `(.L_x_61) ;  /* 0x0000000108487547 */ /* 0x000ff0000b800000 */
[----:B------:R-:W2:Y:S01]  /*1560*/  LDCU.64 UR20, c[0x0][0x388] ;  /* 0x00007100ff1477ac */ /* 0x000ea20008000a00 */
[----:B-1----:R-:W-:Y:S01]  /*1570*/  IADD3 R8, PT, PT, R15, R0, RZ ;  /* 0x000000000f087210 */ /* 0x002fe20007ffe0ff */
[----:B0-----:R-:W-:-:S03]  /*1580*/  IMAD.WIDE R2, R0, 0x2, R4 ;  /* 0x0000000200027825 */ /* 0x001fc600078e0204 */
[C---:B------:R-:W-:Y:S02]  /*1590*/  IADD3 R9, P0, PT, R8.reuse, UR10, RZ ;  /* 0x0000000a08097c10 */ /* 0x040fe4000ff1e0ff */
[----:B------:R3:W-:Y:S02]  /*15a0*/  STG.E.U16 desc[UR12][R2.64], RZ ;  /* 0x000000ff02007986 */ /* 0x0007e4000c10150c */
[----:B------:R-:W-:Y:S02]  /*15b0*/  LEA.HI.X.SX32 R10, R8, RZ, 0x1, P0 ;  /* 0x000000ff080a7211 */ /* 0x000fe400000f0eff */
[----:B------:R3:W-:Y:S04]  /*15c0*/  STG.E.U16 desc[UR12][R2.64+0x2], RZ ;  /* 0x000002ff02007986 */ /* 0x0007e8000c10150c */
[----:B------:R3:W-:Y:S01]  /*15d0*/  STG.E.U16 desc[UR12][R2.64+0x4], RZ ;  /* 0x000004ff02007986 */ /* 0x0007e2000c10150c */
[----:B--2---:R-:W-:-:S03]  /*15e0*/  LEA R8, P0, R9, UR20, 0x1 ;  /* 0x0000001409087c11 */ /* 0x004fc6000f8008ff */
[----:B------:R3:W-:Y:S01]  /*15f0*/  STG.E.U16 desc[UR12][R2.64+0x6], RZ ;  /* 0x000006ff02007986 */ /* 0x0007e2000c10150c */
[----:B------:R-:W-:-:S03]  /*1600*/  LEA.HI.X R9, R9, UR21, R10, 0x1, P0 ;  /* 0x0000001509097c11 */ /* 0x000fc600080f0c0a */
[----:B------:R3:W-:Y:S04]  /*1610*/  STG.E.U16 desc[UR12][R2.64+0x8], RZ ;  /* 0x000008ff02007986 */ /* 0x0007e8000c10150c */
[----:B------:R3:W-:Y:S04]  /*1620*/  STG.E.U16 desc[UR12][R2.64+0xa], RZ ;  /* 0x00000aff02007986 */ /* 0x0007e8000c10150c */
[----:B------:R3:W-:Y:S04]  /*1630*/  STG.E.U16 desc[UR12][R2.64+0xc], RZ ;  /* 0x00000cff02007986 */ /* 0x0007e8000c10150c */
[----:B------:R-:W2:Y:S01]  /*1640*/  LDG.E.U16 R8, desc[UR12][R8.64+0xe] ;  /* 0x00000e0c08087981 */ /* 0x000ea2000c1e1500 */
[----:B------:R-:W-:-:S03]  /*1650*/  VIADD R0, R0, 0x8 ;  /* 0x0000000800007836 */ /* 0x000fc60000000000 */
[----:B------:R3:W-:Y:S04]  /*1660*/  STG.E.U16 desc[UR12][R2.64+0xe], RZ ;  /* 0x00000eff02007986 */ /* 0x0007e8000c10150c */
[----:B--2---:R3:W-:Y:S02]  /*1670*/  STL.U16 [UR18], R8 ;  /* 0x00000008ff007987 */ /* 0x0047e40008100412 */
.L_x_61:
[----:B------:R-:W-:Y:S05]  /*1680*/  BRA.U !UP1, `(.L_x_57) ;  /* 0x0000001909607547 */ /* 0x000fea000b800000 */
[----:B------:R-:W-:Y:S02]  /*1690*/  UISETP.GE.U32.AND UP0, UPT, UR16, 0x4, UPT ;  /* 0x000000041000788c */ /* 0x000fe4000bf06070 */
[----:B------:R-:W-:-:S04]  /*16a0*/  ULOP3.LUT UR9, UR4, 0x3, URZ, 0xc0, !UPT ;  /* 0x0000000304097892 */ /* 0x000fc8000f8ec0ff */
[----:B------:R-:W-:-:S03]  /*16b0*/  UISETP.NE.AND UP1, UPT, UR9, URZ, UPT ;  /* 0x000000ff0900728c */ /* 0x000fc6000bf25270 */
[----:B------:R-:W-:Y:S08]  /*16c0*/  BRA.U !UP0, `(.L_x_62) ;  /* 0x0000000108387547 */ /* 0x000ff0000b800000 */
[----:B------:R-:W1:Y:S01]  /*16d0*/  LDCU.64 UR20, c[0x0][0x388] ;  /* 0x00007100ff1477ac */ /* 0x000e620008000a00 */
[----:B---3--:R-:W-:-:S04]  /*16e0*/  IADD3 R2, PT, PT, R15, R0, RZ ;  /* 0x000000000f027210 */ /* 0x008fc80007ffe0ff */
[----:B------:R-:W-:-:S04]  /*16f0*/  IADD3 R9, P0, PT, R2, UR10, RZ ;  /* 0x0000000a02097c10 */ /* 0x000fc8000ff1e0ff */
[----:B------:R-:W-:Y:S01]  /*1700*/  LEA.HI.X.SX32 R10, R2, RZ, 0x1, P0 ;  /* 0x000000ff020a7211 */ /* 0x000fe200000f0eff */
[----:B0-----:R-:W-:-:S05]  /*1710*/  IMAD.WIDE R2, R0, 0x2, R4 ;  /* 0x0000000200027825 */ /* 0x001fca00078e0204 */
[----:B------:R2:W-:Y:S01]  /*1720*/  STG.E.U16 desc[UR12][R2.64], RZ ;  /* 0x000000ff02007986 */ /* 0x0005e2000c10150c */
[----:B-1----:R-:W-:-:S03]  /*1730*/  LEA R8, P0, R9, UR20, 0x1 ;  /* 0x0000001409087c11 */ /* 0x002fc6000f8008ff */
[----:B------:R2:W-:Y:S01]  /*1740*/  STG.E.U16 desc[UR12][R2.64+0x2], RZ ;  /* 0x000002ff02007986 */ /* 0x0005e2000c10150c */
[----:B------:R-:W-:-:S03]  /*1750*/  LEA.HI.X R9, R9, UR21, R10, 0x1, P0 ;  /* 0x0000001509097c11 */ /* 0x000fc600080f0c0a */
[----:B------:R2:W-:Y:S04]  /*1760*/  STG.E.U16 desc[UR12][R2.64+0x4], RZ ;  /* 0x000004ff02007986 */ /* 0x0005e8000c10150c */
[----:B------:R-:W3:Y:S01]  /*1770*/  LDG.E.U16 R8, desc[UR12][R8.64+0x6] ;  /* 0x0000060c08087981 */ /* 0x000ee2000c1e1500 */
[----:B------:R-:W-:-:S03]  /*1780*/  VIADD R0, R0, 0x4 ;  /* 0x0000000400007836 */ /* 0x000fc60000000000 */
[----:B------:R2:W-:Y:S04]  /*1790*/  STG.E.U16 desc[UR12][R2.64+0x6], RZ ;  /* 0x000006ff02007986 */ /* 0x0005e8000c10150c */
[----:B---3--:R2:W-:Y:S02]  /*17a0*/  STL.U16 [UR18], R8 ;  /* 0x00000008ff007987 */ /* 0x0085e40008100412 */
.L_x_62:
[----:B------:R-:W-:Y:S05]  /*17b0*/  BRA.U !UP1, `(.L_x_57) ;  /* 0x0000001909147547 */ /* 0x000fea000b800000 */
[----:B------:R-:W-:-:S05]  /*17c0*/  UMOV UR4, URZ ;  /* 0x000000ff00047c82 */ /* 0x000fca0008000000 */
.L_x_63:
[C---:B0-23--:R-:W-:Y:S01]  /*17d0*/  IADD3 R3, PT, PT, R0.reuse, UR10, R15 ;  /* 0x0000000a00037c10 */ /* 0x04dfe2000fffe00f */
[----:B-1----:R-:W-:-:S04]  /*17e0*/  IMAD.WIDE R8, R0, 0x2, R4 ;  /* 0x0000000200087825 */ /* 0x002fc800078e0204 */
[----:B-----5:R-:W-:-:S06]  /*17f0*/  IMAD.WIDE R2, R3, 0x2, R6 ;  /* 0x0000000203027825 */ /* 0x020fcc00078e0206 */
[----:B------:R4:W5:Y:S01]  /*1800*/  LDG.E.U16 R2, desc[UR12][R2.64] ;  /* 0x0000000c02027981 */ /* 0x000962000c1e1500 */
[----:B------:R-:W-:Y:S01]  /*1810*/  UIADD3 UR4, UPT, UPT, UR4, 0x1, URZ ;  /* 0x0000000104047890 */ /* 0x000fe2000fffe0ff */
[----:B------:R-:W-:Y:S02]  /*1820*/  IADD3 R0, PT, PT, R0, 0x1, RZ ;  /* 0x0000000100007810 */ /* 0x000fe40007ffe0ff */
[----:B------:R4:W-:Y:S01]  /*1830*/  STG.E.U16 desc[UR12][R8.64], RZ ;  /* 0x000000ff08007986 */ /* 0x0009e2000c10150c */
[----:B------:R-:W-:-:S09]  /*1840*/  UISETP.NE.AND UP0, UPT, UR4, UR9, UPT ;  /* 0x000000090400728c */ /* 0x000fd2000bf05270 */
[----:B----4-:R-:W-:Y:S05]  /*1850*/  BRA.U UP0, `(.L_x_63) ;  /* 0xfffffffd00dc7547 */ /* 0x010fea000b83ffff */
[----:B-----5:R4:W-:Y:S01]  /*1860*/  STL.U16 [UR18], R2 ;  /* 0x00000002ff007987 */ /* 0x0209e20008100412 */
[----:B------:R-:W-:Y:S05]  /*1870*/  BRA `(.L_x_57) ;  /* 0x0000001400e47947 */ /* 0x000fea0003800000 */
.L_x_58:
[----:B------:R-:W-:-:S09]  /*1880*/  UISETP.NE.AND UP0, UPT, UR17, URZ, UPT ;  /* 0x000000ff1100728c */ /* 0x000fd2000bf05270 */
[----:B------:R-:W-:Y:S05]  /*1890*/  BRA.U UP0, `(.L_x_64) ;  /* 0x0000000900147547 */ /* 0x000fea000b800000 */
[----:B------:R-:W-:-:S05]  /*18a0*/  IMAD.U32 R0, RZ, RZ, UR10 ;  /* 0x0000000aff007e24 */ /* 0x000fca000f8e00ff */
[----:B------:R-:W-:Y:S02]  /*18b0*/  IADD3 R9, PT, PT, R0, 0x1, R15 ;  /* 0x0000000100097810 */ /* 0x000fe40007ffe00f */
[----:B------:R-:W2:Y:S03]  /*18c0*/  LDL R0, [UR19] ;  /* 0x00000013ff007983 */ /* 0x000ea60008100800 */
[----:B------:R-:W-:-:S06]  /*18d0*/  IMAD.WIDE R8, R9, 0x2, R6 ;  /* 0x0000000209087825 */ /* 0x000fcc00078e0206 */
[----:B------:R-:W3:Y:S04]  /*18e0*/  LDG.E.U16 R8, desc[UR12][R8.64] ;  /* 0x0000000c08087981 */ /* 0x000ee8000c1e1500 */
[----:B---3--:R1:W-:Y:S04]  /*18f0*/  STL.U16 [UR18], R8 ;  /* 0x00000008ff007987 */ /* 0x0083e80008100412 */
[----:B------:R-:W0:Y:S01]  /*1900*/  LDL.U16 R2, [R1+0x100] ;  /* 0x0001000001027983 */ /* 0x000e220000100400 */
[----:B------:R-:W-:Y:S01]  /*1910*/  UISETP.NE.AND UP0, UPT, UR5, 0x2, UPT ;  /* 0x000000020500788c */ /* 0x000fe2000bf05270 */
[----:B0-----:R-:W2:Y:S02]  /*1920*/  I2F.S16 R3, R2 ;  /* 0x0000000200037306 */ /* 0x001ea40000101400 */
[----:B--2---:R-:W-:-:S05]  /*1930*/  FFMA R3, R0, R3, RZ ;  /* 0x0000000300037223 */ /* 0x004fca00000000ff */
[----:B------:R-:W-:-:S04]  /*1940*/  FMNMX R3, R3, 32767, PT ;  /* 0x46fffe0003037809 */ /* 0x000fc80003800000 */
[----:B------:R-:W-:-:S06]  /*1950*/  FMNMX R3, R3, -32768, !PT ;  /* 0xc700000003037809 */ /* 0x000fcc0007800000 */
[----:B------:R-:W0:Y:S02]  /*1960*/  F2I.NTZ R3, R3 ;  /* 0x0000000300037305 */ /* 0x000e240000203100 */
[----:B0-----:R1:W-:Y:S01]  /*1970*/  STG.E.U16 desc[UR12][R4.64+0x2], R3 ;  /* 0x0000020304007986 */ /* 0x0013e2000c10150c */
[----:B------:R-:W-:Y:S05]  /*1980*/  BRA.U !UP0, `(.L_x_57) ;  /* 0x0000001508a07547 */ /* 0x000fea000b800000 */
[----:B------:R-:W-:-:S05]  /*1990*/  HFMA2 R2, -RZ, RZ, 0, 1.1920928955078125e-07 ;  /* 0x00000002ff027431 */ /* 0x000fca00000001ff */
[----:B------:R-:W-:-:S13]  /*19a0*/  ISETP.GE.AND P0, PT, R2, UR5, PT ;  /* 0x0000000502007c0c */ /* 0x000fda000bf06270 */
[----:B------:R-:W-:Y:S05]  /*19b0*/  @P0 BRA `(.L_x_65) ;  /* 0x0000000400880947 */ /* 0x000fea0003800000 */
[----:B-1----:R-:W-:Y:S02]  /*19c0*/  IADD3 R3, PT, PT, -R2, UR5, RZ ;  /* 0x0000000502037c10 */ /* 0x002fe4000fffe1ff */
[----:B------:R-:W-:Y:S02]  /*19d0*/  PLOP3.LUT P0, PT, PT, PT, PT, 0x80, 0x8 ;  /* 0x000000000008781c */ /* 0x000fe40003f0f070 */
[----:B------:R-:W-:-:S13]  /*19e0*/  ISETP.GT.AND P1, PT, R3, 0x3, PT ;  /* 0x000000030300780c */ /* 0x000fda0003f24270 */
[----:B------:R-:W-:Y:S05]  /*19f0*/  @!P1 BRA `(.L_x_66) ;  /* 0x0000000000f09947 */ /* 0x000fea0003800000 */
[----:B------:R-:W-:Y:S01]  /*1a00*/  PLOP3.LUT P0, PT, PT, PT, PT, 0x8, 0x80 ;  /* 0x000000000080781c */ /* 0x000fe20003f0e170 */
[----:B------:R-:W-:-:S12]  /*1a10*/  UIADD3 UR4, UPT, UPT, UR5, -0x3, URZ ;  /* 0xfffffffd05047890 */ /* 0x000fd8000fffe0ff */
.L_x_67:
[----:B0-----:R-:W-:-:S05]  /*1a20*/  IADD3 R13, PT, PT, R2, UR10, R15 ;  /* 0x0000000a020d7c10 */ /* 0x001fca000fffe00f */
[----:B------:R-:W-:-:S06]  /*1a30*/  IMAD.WIDE R12, R13, 0x2, R6 ;  /* 0x000000020d0c7825 */ /* 0x000fcc00078e0206 */
[----:B------:R-:W2:Y:S04]  /*1a40*/  LDG.E.U16 R12, desc[UR12][R12.64] ;  /* 0x0000000c0c0c7981 */ /* 0x000ea8000c1e1500 */
[----:B--2---:R0:W-:Y:S04]  /*1a50*/  STL.U16 [UR18], R12 ;  /* 0x0000000cff007987 */ /* 0x0041e80008100412 */
[----:B------:R-:W2:Y:S01]  /*1a60*/  LDL.U16 R8, [R1+0x100] ;  /* 0x0001000001087983 */ /* 0x000ea20000100400 */
[C---:B------:R-:W-:Y:S01]  /*1a70*/  VIADD R9, R2.reuse, 0x1 ;  /* 0x0000000102097836 */ /* 0x040fe20000000000 */
[----:B------:R-:W-:-:S04]  /*1a80*/  LEA R16, P1, R2, R4, 0x1 ;  /* 0x0000000402107211 */ /* 0x000fc800078208ff */
[----:B------:R-:W-:Y:S02]  /*1a90*/  IADD3 R11, PT, PT, R9, UR10, R15 ;  /* 0x0000000a090b7c10 */ /* 0x000fe4000fffe00f */
[----:B------:R-:W-:-:S03]  /*1aa0*/  IADD3.X R17, PT, PT, RZ, R5, RZ, P1, !PT ;  /* 0x00000005ff117210 */ /* 0x000fc60000ffe4ff */
[----:B------:R-:W-:Y:S01]  /*1ab0*/  IMAD.WIDE R10, R11, 0x2, R6 ;  /* 0x000000020b0a7825 */ /* 0x000fe200078e0206 */
[----:B--2---:R-:W1:Y:S03]  /*1ac0*/  I2F.S16 R3, R8 ;  /* 0x0000000800037306 */ /* 0x004e660000101400 */
[----:B-1----:R-:W-:-:S05]  /*1ad0*/  FFMA R3, R0, R3, RZ ;  /* 0x0000000300037223 */ /* 0x002fca00000000ff */
[----:B------:R-:W-:-:S04]  /*1ae0*/  FMNMX R3, R3, 32767, PT ;  /* 0x46fffe0003037809 */ /* 0x000fc80003800000 */
[----:B------:R-:W-:-:S06]  /*1af0*/  FMNMX R3, R3, -32768, !PT ;  /* 0xc700000003037809 */ /* 0x000fcc0007800000 */
[----:B------:R-:W1:Y:S02]  /*1b00*/  F2I.NTZ R3, R3 ;  /* 0x0000000300037305 */ /* 0x000e640000203100 */
[----:B-1----:R1:W-:Y:S04]  /*1b10*/  STG.E.U16 desc[UR12][R16.64], R3 ;  /* 0x0000000310007986 */ /* 0x0023e8000c10150c */
[----:B------:R-:W2:Y:S04]  /*1b20*/  LDG.E.U16 R10, desc[UR12][R10.64] ;  /* 0x0000000c0a0a7981 */ /* 0x000ea8000c1e1500 */
[----:B--2---:R2:W-:Y:S04]  /*1b30*/  STL.U16 [UR18], R10 ;  /* 0x0000000aff007987 */ /* 0x0045e80008100412 */
[----:B0-----:R-:W3:Y:S01]  /*1b40*/  LDL.U16 R12, [R1+0x100] ;  /* 0x00010000010c7983 */ /* 0x001ee20000100400 */
[----:B------:R-:W-:Y:S01]  /*1b50*/  VIADD R8, R2, 0x2 ;  /* 0x0000000202087836 */ /* 0x000fe20000000000 */
[----:B------:R-:W-:-:S04]  /*1b60*/  LEA R18, P1, R9, R4, 0x1 ;  /* 0x0000000409127211 */ /* 0x000fc800078208ff */
[----:B-1----:R-:W-:Y:S02]  /*1b70*/  IADD3 R3, PT, PT, R8, UR10, R15 ;  /* 0x0000000a08037c10 */ /* 0x002fe4000fffe00f */
[----:B------:R-:W-:-:S03]  /*1b80*/  IADD3.X R19, PT, PT, RZ, R5, RZ, P1, !PT ;  /* 0x00000005ff137210 */ /* 0x000fc60000ffe4ff */
[----:B--2---:R-:W-:Y:S01]  /*1b90*/  IMAD.WIDE R10, R3, 0x2, R6 ;  /* 0x00000002030a7825 */ /* 0x004fe200078e0206 */
[----:B---3--:R-:W0:Y:S03]  /*1ba0*/  I2F.S16 R13, R12 ;  /* 0x0000000c000d7306 */ /* 0x008e260000101400 */
[----:B0-----:R-:W-:-:S05]  /*1bb0*/  FFMA R13, R0, R13, RZ ;  /* 0x0000000d000d7223 */ /* 0x001fca00000000ff */
[----:B------:R-:W-:-:S04]  /*1bc0*/  FMNMX R13, R13, 32767, PT ;  /* 0x46fffe000d0d7809 */ /* 0x000fc80003800000 */
[----:B------:R-:W-:-:S06]  /*1bd0*/  FMNMX R13, R13, -32768, !PT ;  /* 0xc70000000d0d7809 */ /* 0x000fcc0007800000 */
[----:B------:R-:W0:Y:S02]  /*1be0*/  F2I.NTZ R13, R13 ;  /* 0x0000000d000d7305 */ /* 0x000e240000203100 */
[----:B0-----:R0:W-:Y:S04]  /*1bf0*/  STG.E.U16 desc[UR12][R18.64], R13 ;  /* 0x0000000d12007986 */ /* 0x0011e8000c10150c */
[----:B------:R-:W2:Y:S04]  /*1c00*/  LDG.E.U16 R10, desc[UR12][R10.64] ;  /* 0x0000000c0a0a7981 */ /* 0x000ea8000c1e1500 */
[----:B--2---:R1:W-:Y:S04]  /*1c10*/  STL.U16 [UR18], R10 ;  /* 0x0000000aff007987 */ /* 0x0043e80008100412 */
[----:B------:R-:W2:Y:S01]  /*1c20*/  LDL.U16 R12, [R1+0x100] ;  /* 0x00010000010c7983 */ /* 0x000ea20000100400 */
[----:B------:R-:W-:Y:S01]  /*1c30*/  VIADD R9, R2, 0x3 ;  /* 0x0000000302097836 */ /* 0x000fe20000000000 */
[----:B------:R-:W-:-:S04]  /*1c40*/  LEA R16, P1, R8, R4, 0x1 ;  /* 0x0000000408107211 */ /* 0x000fc800078208ff */
[----:B0-----:R-:W-:Y:S02]  /*1c50*/  IADD3 R13, PT, PT, R9, UR10, R15 ;  /* 0x0000000a090d7c10 */ /* 0x001fe4000fffe00f */
[----:B------:R-:W-:-:S03]  /*1c60*/  IADD3.X R17, PT, PT, RZ, R5, RZ, P1, !PT ;  /* 0x00000005ff117210 */ /* 0x000fc60000ffe4ff */
[----:B-1----:R-:W-:Y:S01]  /*1c70*/  IMAD.WIDE R10, R13, 0x2, R6 ;  /* 0x000000020d0a7825 */ /* 0x002fe200078e0206 */
[----:B--2---:R-:W0:Y:S03]  /*1c80*/  I2F.S16 R3, R12 ;  /* 0x0000000c00037306 */ /* 0x004e260000101400 */
        /* <DEDUP_REMOVED lines=8> */
[----:B------:R-:W-:-:S02]  /*1d10*/  LEA R8, P1, R9, R4, 0x1 ;  /* 0x0000000409087211 */ /* 0x000fc400078208ff */
[----:B------:R-:W-:-:S03]  /*1d20*/  IADD3 R2, PT, PT, R2, 0x4, RZ ;  /* 0x0000000402027810 */ /* 0x000fc60007ffe0ff */
[----:B------:R-:W-:Y:S01]  /*1d30*/  IMAD.X R9, RZ, RZ, R5, P1 ;  /* 0x000000ffff097224 */ /* 0x000fe200008e0605 */
[----:B------:R-:W-:Y:S01]  /*1d40*/  ISETP.GE.AND P1, PT, R2, UR4, PT ;  /* 0x0000000402007c0c */ /* 0x000fe2000bf26270 */
[----:B--2---:R-:W1:Y:S02]  /*1d50*/  I2F.S16 R13, R12 ;  /* 0x0000000c000d7306 */ /* 0x004e640000101400 */
[----:B-1----:R-:W-:-:S05]  /*1d60*/  FFMA R13, R0, R13, RZ ;  /* 0x0000000d000d7223 */ /* 0x002fca00000000ff */
[----:B------:R-:W-:-:S04]  /*1d70*/  FMNMX R13, R13, 32767, PT ;  /* 0x46fffe000d0d7809 */ /* 0x000fc80003800000 */
[----:B------:R-:W-:-:S06]  /*1d80*/  FMNMX R13, R13, -32768, !PT ;  /* 0xc70000000d0d7809 */ /* 0x000fcc0007800000 */
[----:B------:R-:W1:Y:S02]  /*1d90*/  F2I.NTZ R13, R13 ;  /* 0x0000000d000d7305 */ /* 0x000e640000203100 */
[----:B-1----:R0:W-:Y:S01]  /*1da0*/  STG.E.U16 desc[UR12][R8.64], R13 ;  /* 0x0000000d08007986 */ /* 0x0021e2000c10150c */
[----:B------:R-:W-:Y:S05]  /*1db0*/  @!P1 BRA `(.L_x_67) ;  /* 0xfffffffc00189947 */ /* 0x000fea000383ffff */
.L_x_66:
[----:B0-----:R-:W-:-:S04]  /*1dc0*/  IADD3 R3, PT, PT, -R2, UR5, RZ ;  /* 0x0000000502037c10 */ /* 0x001fc8000fffe1ff */
[----:B------:R-:W-:-:S13]  /*1dd0*/  ISETP.GT.AND P1, PT, R3, 0x1, PT ;  /* 0x000000010300780c */ /* 0x000fda0003f24270 */
[----:B------:R-:W-:Y:S05]  /*1de0*/  @!P1 BRA `(.L_x_68) ;  /* 0x0000000000749947 */ /* 0x000fea0003800000 */
[----:B------:R-:W-:-:S05]  /*1df0*/  IADD3 R11, PT, PT, R2, UR10, R15 ;  /* 0x0000000a020b7c10 */ /* 0x000fca000fffe00f */
        /* <DEDUP_REMOVED lines=8> */
[----:B0-----:R-:W-:Y:S01]  /*1e80*/  IMAD.WIDE R10, R9, 0x2, R6 ;  /* 0x00000002090a7825 */ /* 0x001fe200078e0206 */
        /* <DEDUP_REMOVED lines=12> */
[----:B------:R-:W-:Y:S01]  /*1f50*/  PLOP3.LUT P0, PT, PT, PT, PT, 0x8, 0x80 ;  /* 0x000000000080781c */ /* 0x000fe20003f0e170 */
[----:B--2---:R-:W1:Y:S02]  /*1f60*/  I2F.S16 R9, R14 ;  /* 0x0000000e00097306 */ /* 0x004e640000101400 */
[----:B-1----:R-:W-:-:S05]  /*1f70*/  FFMA R9, R0, R9, RZ ;  /* 0x0000000900097223 */ /* 0x002fca00000000ff */
[----:B------:R-:W-:-:S04]  /*1f80*/  FMNMX R9, R9, 32767, PT ;  /* 0x46fffe0009097809 */ /* 0x000fc80003800000 */
[----:B------:R-:W-:-:S06]  /*1f90*/  FMNMX R9, R9, -32768, !PT ;  /* 0xc700000009097809 */ /* 0x000fcc0007800000 */
[----:B------:R-:W1:Y:S02]  /*1fa0*/  F2I.NTZ R9, R9 ;  /* 0x0000000900097305 */ /* 0x000e640000203100 */
[----:B-1----:R0:W-:Y:S02]  /*1fb0*/  STG.E.U16 desc[UR12][R16.64], R9 ;  /* 0x0000000910007986 */ /* 0x0021e4000c10150c */
.L_x_68:
[----:B------:R-:W-:-:S13]  /*1fc0*/  ISETP.EQ.AND P1, PT, R2, UR5, PT ;  /* 0x0000000502007c0c */ /* 0x000fda000bf22270 */
[----:B------:R-:W-:Y:S05]  /*1fd0*/  @!P0 BRA P1, `(.L_x_57) ;  /* 0x00000010000c8947 */ /* 0x000fea0000800000 */
.L_x_65:
[----:B------:R-:W-:-:S05]  /*1fe0*/  IADD3 R11, PT, PT, R2, UR10, R15 ;  /* 0x0000000a020b7c10 */ /* 0x000fca000fffe00f */
[----:B0-2---:R-:W-:-:S06]  /*1ff0*/  IMAD.WIDE R10, R11, 0x2, R6 ;  /* 0x000000020b0a7825 */ /* 0x005fcc00078e0206 */
[----:B------:R-:W2:Y:S04]  /*2000*/  LDG.E.U16 R10, desc[UR12][R10.64] ;  /* 0x0000000c0a0a7981 */ /* 0x000ea8000c1e1500 */
[----:B--2---:R2:W-:Y:S04]  /*2010*/  STL.U16 [UR18], R10 ;  /* 0x0000000aff007987 */ /* 0x0045e80008100412 */
[----:B------:R-:W3:Y:S01]  /*2020*/  LDL.U16 R12, [R1+0x100] ;  /* 0x00010000010c7983 */ /* 0x000ee20000100400 */
[C---:B-1----:R-:W-:Y:S02]  /*2030*/  LEA R8, P0, R2.reuse, R4, 0x1 ;  /* 0x0000000402087211 */ /* 0x042fe400078008ff */
[----:B------:R-:W-:-:S03]  /*2040*/  IADD3 R2, PT, PT, R2, 0x1, RZ ;  /* 0x0000000102027810 */ /* 0x000fc60007ffe0ff */
[----:B------:R-:W-:Y:S01]  /*2050*/  IMAD.X R9, RZ, RZ, R5, P0 ;  /* 0x000000ffff097224 */ /* 0x000fe200000e0605 */
[----:B------:R-:W-:Y:S01]  /*2060*/  ISETP.NE.AND P0, PT, R2, UR5, PT ;  /* 0x0000000502007c0c */ /* 0x000fe2000bf05270 */
[----:B---3--:R-:W0:Y:S02]  /*2070*/  I2F.S16 R3, R12 ;  /* 0x0000000c00037306 */ /* 0x008e240000101400 */
[----:B0-----:R-:W-:-:S05]  /*2080*/  FFMA R3, R0, R3, RZ ;  /* 0x0000000300037223 */ /* 0x001fca00000000ff */
[----:B------:R-:W-:-:S04]  /*2090*/  FMNMX R3, R3, 32767, PT ;  /* 0x46fffe0003037809 */ /* 0x000fc80003800000 */
[----:B------:R-:W-:-:S06]  /*20a0*/  FMNMX R3, R3, -32768, !PT ;  /* 0xc700000003037809 */ /* 0x000fcc0007800000 */
[----:B------:R-:W0:Y:S02]  /*20b0*/  F2I.NTZ R3, R3 ;  /* 0x0000000300037305 */ /* 0x000e240000203100 */
[----:B0-----:R2:W-:Y:S01]  /*20c0*/  STG.E.U16 desc[UR12][R8.64], R3 ;  /* 0x0000000308007986 */ /* 0x0015e2000c10150c */
[----:B------:R-:W-:Y:S05]  /*20d0*/  @P0 BRA `(.L_x_65) ;  /* 0xfffffffc00c00947 */ /* 0x000fea000383ffff */
[----:B------:R-:W-:Y:S05]  /*20e0*/  BRA `(.L_x_57) ;  /* 0x0000000c00c87947 */ /* 0x000fea0003800000 */
.L_x_64:
[----:B------:R-:W-:Y:S01]  /*20f0*/  ULOP3.LUT UR4, UR17, 0xf, URZ, 0xc0, !UPT ;  /* 0x0000000f11047892 */ /* 0x000fe2000f8ec0ff */
[----:B------:R-:W-:Y:S01]  /*2100*/  IMAD.MOV.U32 R0, RZ, RZ, 0x1 ;  /* 0x00000001ff007424 */ /* 0x000fe200078e00ff */
[----:B------:R-:W-:Y:S02]  /*2110*/  ULOP3.LUT UR9, UR17, 0x7, URZ, 0xc0, !UPT ;  /* 0x0000000711097892 */ /* 0x000fe4000f8ec0ff */
[----:B------:R-:W-:Y:S02]  /*2120*/  UIADD3 UR4, UPT, UPT, UR4, -0x1, URZ ;  /* 0xffffffff04047890 */ /* 0x000fe4000fffe0ff */
[----:B------:R-:W-:Y:S02]  /*2130*/  UIADD3 UR9, UPT, UPT, UR9, -0x1, URZ ;  /* 0xffffffff09097890 */ /* 0x000fe4000fffe0ff */
[----:B------:R-:W-:Y:S02]  /*2140*/  ULOP3.LUT UR10, UR17, 0x7ffffff0, URZ, 0xc0, !UPT ;  /* 0x7ffffff0110a7892 */ /* 0x000fe4000f8ec0ff */
[----:B------:R-:W-:-:S02]  /*2150*/  ULOP3.LUT UR20, UR17, 0x3, URZ, 0xc0, !UPT ;  /* 0x0000000311147892 */ /* 0x000fc4000f8ec0ff */
[----:B------:R-:W-:Y:S02]  /*2160*/  ULOP3.LUT UR11, UR7, 0xfffffff0, URZ, 0xc0, !UPT ;  /* 0xfffffff0070b7892 */ /* 0x000fe4000f8ec0ff */
[----:B------:R-:W-:Y:S02]  /*2170*/  ULOP3.LUT UR22, UR7, 0x3, URZ, 0xc0, !UPT ;  /* 0x0000000307167892 */ /* 0x000fe4000f8ec0ff */
[----:B------:R-:W-:Y:S02]  /*2180*/  UISETP.GE.U32.AND UP1, UPT, UR4, 0x7, UPT ;  /* 0x000000070400788c */ /* 0x000fe4000bf26070 */
[----:B------:R-:W-:-:S11]  /*2190*/  UISETP.GE.U32.AND UP0, UPT, UR9, 0x3, UPT ;  /* 0x000000030900788c */ /* 0x000fd6000bf06070 */
.L_x_79:
[----:B------:R-:W-:Y:S01]  /*21a0*/  UISETP.GE.U32.AND UP2, UPT, UR17, 0x10, UPT ;  /* 0x000000101100788c */ /* 0x000fe2000bf46070 */
[----:B------:R-:W-:-:S08]  /*21b0*/  UMOV UR4, URZ ;  /* 0x000000ff00047c82 */ /* 0x000fd00008000000 */
[----:B01----:R-:W-:Y:S05]  /*21c0*/  BRA.U !UP2, `(.L_x_69) ;  /* 0x000000010a547547 */ /* 0x003fea000b800000 */
[----:B------:R-:W-:-:S05]  /*21d0*/  UMOV UR4, URZ ;  /* 0x000000ff00047c82 */ /* 0x000fca0008000000 */
.L_x_70:
[----:B------:R-:W-:-:S09]  /*21e0*/  ULEA UR9, UR4, UR6, 0x1 ;  /* 0x0000000604097291 */ /* 0x000fd2000f8e08ff */
[----:B-1----:R-:W2:Y:S04]  /*21f0*/  LDL.U16 R16, [UR9+0x2] ;  /* 0x00000209ff107983 */ /* 0x002ea80008100400 */
[----:B------:R-:W2:Y:S04]  /*2200*/  LDL R17, [UR9+0x4] ;  /* 0x00000409ff117983 */ /* 0x000ea80008100800 */
[----:B------:R-:W3:Y:S04]  /*2210*/  LDL.64 R18, [UR9+0x8] ;  /* 0x00000809ff127983 */ /* 0x000ee80008100a00 */
[----:B------:R-:W4:Y:S04]  /*2220*/  LDL.128 R8, [UR9+0x10] ;  /* 0x00001009ff087983 */ /* 0x000f280008100c00 */
[----:B------:R-:W5:Y:S01]  /*2230*/  LDL.U16 R2, [UR9+0x20] ;  /* 0x00002009ff027983 */ /* 0x000f620008100400 */
[----:B------:R-:W-:-:S04]  /*2240*/  UIADD3 UR4, UPT, UPT, UR4, 0x10, URZ ;  /* 0x0000001004047890 */ /* 0x000fc8000fffe0ff */
[----:B------:R-:W-:Y:S01]  /*2250*/  UISETP.NE.AND UP2, UPT, UR4, UR10, UPT ;  /* 0x0000000a0400728c */ /* 0x000fe2000bf45270 */
[----:B--2---:R-:W-:Y:S02]  /*2260*/  PRMT R16, R16, 0x5410, R17 ;  /* 0x0000541010107816 */ /* 0x004fe40000000011 */
[----:B---3--:R-:W-:Y:S02]  /*2270*/  PRMT R17, R17, 0x5432, R18 ;  /* 0x0000543211117816 */ /* 0x008fe40000000012 */
[----:B------:R-:W-:Y:S02]  /*2280*/  PRMT R18, R18, 0x5432, R19 ;  /* 0x0000543212127816 */ /* 0x000fe40000000013 */
[----:B----4-:R-:W-:Y:S02]  /*2290*/  PRMT R19, R19, 0x5432, R8 ;  /* 0x0000543213137816 */ /* 0x010fe40000000008 */
[----:B------:R-:W-:Y:S02]  /*22a0*/  PRMT R8, R8, 0x5432, R9 ;  /* 0x0000543208087816 */ /* 0x000fe40000000009 */
[----:B------:R-:W-:Y:S01]  /*22b0*/  PRMT R9, R9, 0x5432, R10 ;  /* 0x0000543209097816 */ /* 0x000fe2000000000a */
[----:B------:R1:W-:Y:S01]  /*22c0*/  STL.128 [UR9], R16 ;  /* 0x00000010ff007987 */ /* 0x0003e20008100c09 */
[----:B------:R-:W-:-:S02]  /*22d0*/  PRMT R10, R10, 0x5432, R11 ;  /* 0x000054320a0a7816 */ /* 0x000fc4000000000b */
[----:B-----5:R-:W-:-:S05]  /*22e0*/  PRMT R11, R11, 0x5432, R2 ;  /* 0x000054320b0b7816 */ /* 0x020fca0000000002 */
[----:B------:R1:W-:Y:S01]  /*22f0*/  STL.128 [UR9+0x10], R8 ;  /* 0x00001008ff007987 */ /* 0x0003e20008100c09 */
[----:B------:R-:W-:Y:S05]  /*2300*/  BRA.U UP2, `(.L_x_70) ;  /* 0xfffffffd02b47547 */ /* 0x000fea000b83ffff */
[----:B------:R-:W-:-:S05]  /*2310*/  UMOV UR4, UR10 ;  /* 0x0000000a00047c82 */ /* 0x000fca0008000000 */
.L_x_69:
[----:B------:R-:W-:-:S04]  /*2320*/  ULOP3.LUT UR9, UR17, 0xf, URZ, 0xc0, !UPT ;  /* 0x0000000f11097892 */ /* 0x000fc8000f8ec0ff */
[----:B------:R-:W-:-:S09]  /*2330*/  UISETP.NE.AND UP2, UPT, UR9, URZ, UPT ;  /* 0x000000ff0900728c */ /* 0x000fd2000bf45270 */
[----:B------:R-:W-:Y:S05]  /*2340*/  BRA.U !UP2, `(.L_x_71) ;  /* 0x000000010ab87547 */ /* 0x000fea000b800000 */
[----:B------:R-:W-:-:S04]  /*2350*/  ULOP3.LUT UR9, UR17, 0x7, URZ, 0xc0, !UPT ;  /* 0x0000000711097892 */ /* 0x000fc8000f8ec0ff */
[----:B------:R-:W-:Y:S01]  /*2360*/  UISETP.NE.AND UP2, UPT, UR9, URZ, UPT ;  /* 0x000000ff0900728c */ /* 0x000fe2000bf45270 */
[----:B------:R-:W-:Y:S10]  /*2370*/  BRA.U !UP1, `(.L_x_72) ;  /* 0x0000000109487547 */ /* 0x000ff4000b800000 */
[----:B------:R-:W-:-:S09]  /*2380*/  ULEA UR9, UR4, UR6, 0x1 ;  /* 0x0000000604097291 */ /* 0x000fd2000f8e08ff */
[----:B------:R-:W2:Y:S04]  /*2390*/  LDL.U16 R2, [UR9+0x2] ;  /* 0x00000209ff027983 */ /* 0x000ea80008100400 */
[----:B0-----:R-:W3:Y:S04]  /*23a0*/  LDL.U16 R3, [UR9+0x4] ;  /* 0x00000409ff037983 */ /* 0x001ee80008100400 */
[----:B------:R-:W4:Y:S04]  /*23b0*/  LDL.U16 R6, [UR9+0x6] ;  /* 0x00000609ff067983 */ /* 0x000f280008100400 */
[----:B------:R-:W5:Y:S04]  /*23c0*/  LDL.U16 R7, [UR9+0x8] ;  /* 0x00000809ff077983 */ /* 0x000f680008100400 */
[----:B-1----:R-:W5:Y:S04]  /*23d0*/  LDL.U16 R8, [UR9+0xa] ;  /* 0x00000a09ff087983 */ /* 0x002f680008100400 */
[----:B------:R-:W5:Y:S04]  /*23e0*/  LDL.U16 R9, [UR9+0xc] ;  /* 0x00000c09ff097983 */ /* 0x000f680008100400 */
[----:B------:R-:W5:Y:S04]  /*23f0*/  LDL.U16 R10, [UR9+0xe] ;  /* 0x00000e09ff0a7983 */ /* 0x000f680008100400 */
[----:B------:R-:W5:Y:S01]  /*2400*/  LDL.U16 R11, [UR9+0x10] ;  /* 0x00001009ff0b7983 */ /* 0x000f620008100400 */
[----:B------:R-:W-:-:S03]  /*2410*/  UIADD3 UR4, UPT, UPT, UR4, 0x8, URZ ;  /* 0x0000000804047890 */ /* 0x000fc6000fffe0ff */
[----:B--2---:R2:W-:Y:S04]  /*2420*/  STL.U16 [UR9], R2 ;  /* 0x00000002ff007987 */ /* 0x0045e80008100409 */
[----:B---3--:R2:W-:Y:S04]  /*2430*/  STL.U16 [UR9+0x2], R3 ;  /* 0x00000203ff007987 */ /* 0x0085e80008100409 */
[----:B----4-:R2:W-:Y:S04]  /*2440*/  STL.U16 [UR9+0x4], R6 ;  /* 0x00000406ff007987 */ /* 0x0105e80008100409 */
[----:B-----5:R2:W-:Y:S04]  /*2450*/  STL.U16 [UR9+0x6], R7 ;  /* 0x00000607ff007987 */ /* 0x0205e80008100409 */
[----:B------:R2:W-:Y:S04]  /*2460*/  STL.U16 [UR9+0x8], R8 ;  /* 0x00000808ff007987 */ /* 0x0005e80008100409 */
[----:B------:R2:W-:Y:S04]  /*2470*/  STL.U16 [UR9+0xa], R9 ;  /* 0x00000a09ff007987 */ /* 0x0005e80008100409 */
[----:B------:R2:W-:Y:S04]  /*2480*/  STL.U16 [UR9+0xc], R10 ;  /* 0x00000c0aff007987 */ /* 0x0005e80008100409 */
[----:B------:R2:W-:Y:S02]  /*2490*/  STL.U16 [UR9+0xe], R11 ;  /* 0x00000e0bff007987 */ /* 0x0005e40008100409 */
.L_x_72:
[----:B------:R-:W-:Y:S05]  /*24a0*/  BRA.U !UP2, `(.L_x_71) ;  /* 0x000000010a607547 */ /* 0x000fea000b800000 */
[----:B------:R-:W-:Y:S01]  /*24b0*/  UISETP.NE.AND UP2, UPT, UR20, URZ, UPT ;  /* 0x000000ff1400728c */ /* 0x000fe2000bf45270 */
[----:B------:R-:W-:Y:S10]  /*24c0*/  BRA.U !UP0, `(.L_x_73) ;  /* 0x0000000108287547 */ /* 0x000ff4000b800000 */
[----:B------:R-:W-:-:S09]  /*24d0*/  ULEA UR9, UR4, UR6, 0x1 ;  /* 0x0000000604097291 */ /* 0x000fd2000f8e08ff */
[----:B--2---:R-:W2:Y:S04]  /*24e0*/  LDL.U16 R2, [UR9+0x2] ;  /* 0x00000209ff027983 */ /* 0x004ea80008100400 */
[----:B0-----:R-:W3:Y:S04]  /*24f0*/  LDL.U16 R3, [UR9+0x4] ;  /* 0x00000409ff037983 */ /* 0x001ee80008100400 */
[----:B------:R-:W4:Y:S04]  /*2500*/  LDL.U16 R6, [UR9+0x6] ;  /* 0x00000609ff067983 */ /* 0x000f280008100400 */
[----:B------:R-:W5:Y:S01]  /*2510*/  LDL.U16 R7, [UR9+0x8] ;  /* 0x00000809ff077983 */ /* 0x000f620008100400 */
[----:B------:R-:W-:-:S03]  /*2520*/  UIADD3 UR4, UPT, UPT, UR4, 0x4, URZ ;  /* 0x0000000404047890 */ /* 0x000fc6000fffe0ff */
[----:B--2---:R0:W-:Y:S04]  /*2530*/  STL.U16 [UR9], R2 ;  /* 0x00000002ff007987 */ /* 0x0041e80008100409 */
[----:B---3--:R0:W-:Y:S04]  /*2540*/  STL.U16 [UR9+0x2], R3 ;  /* 0x00000203ff007987 */ /* 0x0081e80008100409 */
[----:B----4-:R0:W-:Y:S04]  /*2550*/  STL.U16 [UR9+0x4], R6 ;  /* 0x00000406ff007987 */ /* 0x0101e80008100409 */
[----:B-----5:R0:W-:Y:S02]  /*2560*/  STL.U16 [UR9+0x6], R7 ;  /* 0x00000607ff007987 */ /* 0x0201e40008100409 */
.L_x_73:
[----:B------:R-:W-:Y:S05]  /*2570*/  BRA.U !UP2, `(.L_x_71) ;  /* 0x000000010a2c7547 */ /* 0x000fea000b800000 */
[----:B------:R-:W-:-:S09]  /*2580*/  ULEA UR4, UR4, UR6, 0x1 ;  /* 0x0000000604047291 */ /* 0x000fd2000f8e08ff */
[----:B0-2---:R-:W2:Y:S01]  /*2590*/  LDL.U16 R2, [UR4+0x2] ;  /* 0x00000204ff027983 */ /* 0x005ea20008100400 */
[----:B------:R-:W-:-:S03]  /*25a0*/  UISETP.NE.AND UP2, UPT, UR20, 0x1, UPT ;  /* 0x000000011400788c */ /* 0x000fc6000bf45270 */
[----:B--2---:R3:W-:Y:S06]  /*25b0*/  STL.U16 [UR4], R2 ;  /* 0x00000002ff007987 */ /* 0x0047ec0008100404 */
[----:B------:R-:W-:Y:S05]  /*25c0*/  BRA.U !UP2, `(.L_x_71) ;  /* 0x000000010a187547 */ /* 0x000fea000b800000 */
[----:B------:R-:W-:Y:S01]  /*25d0*/  UISETP.NE.AND UP2, UPT, UR20, 0x2, UPT ;  /* 0x000000021400788c */ /* 0x000fe2000bf45270 */
[----:B---3--:R-:W2:Y:S05]  /*25e0*/  LDL.U16 R2, [UR4+0x4] ;  /* 0x00000404ff027983 */ /* 0x008eaa0008100400 */
[----:B------:R-:W-:-:S13]  /*25f0*/  PLOP3.LUT P0, PT, PT, PT, UP2, 0x80, 0x8 ;  /* 0x000000000008781c */ /* 0x000fda0003f0f028 */
[----:B------:R-:W3:Y:S04]  /*2600*/  @P0 LDL.U16 R3, [UR4+0x6] ;  /* 0x00000604ff030983 */ /* 0x000ee80008100400 */
[----:B--2---:R4:W-:Y:S04]  /*2610*/  STL.U16 [UR4+0x2], R2 ;  /* 0x00000202ff007987 */ /* 0x0049e80008100404 */
[----:B---3--:R4:W-:Y:S02]  /*2620*/  @P0 STL.U16 [UR4+0x4], R3 ;  /* 0x00000403ff000987 */ /* 0x0089e40008100404 */
.L_x_71:
[----:B0-234-:R-:W0:Y:S01]  /*2630*/  LDC.64 R2, c[0x0][0x388] ;  /* 0x0000e200ff027b82 */ /* 0x01de220000000a00 */
[----:B------:R-:W-:-:S06]  /*2640*/  ULOP3.LUT UR4, UR8, 0xffff, URZ, 0xc0, !UPT ;  /* 0x0000ffff08047892 */ /* 0x000fcc000f8ec0ff */
[----:B------:R-:W-:-:S05]  /*2650*/  IADD3 R7, PT, PT, R0, UR4, R15 ;  /* 0x0000000400077c10 */ /* 0x000fca000fffe00f */
[----:B0-----:R-:W-:-:S06]  /*2660*/  IMAD.WIDE R2, R7, 0x2, R2 ;  /* 0x0000000207027825 */ /* 0x001fcc00078e0202 */
[----:B------:R-:W2:Y:S01]  /*2670*/  LDG.E.U16 R2, desc[UR12][R2.64] ;  /* 0x0000000c02027981 */ /* 0x000ea2000c1e1500 */
[----:B------:R-:W-:Y:S01]  /*2680*/  UISETP.GE.U32.AND UP2, UPT, UR17, 0xf, UPT ;  /* 0x0000000f1100788c */ /* 0x000fe2000bf46070 */
[----:B------:R-:W-:Y:S01]  /*2690*/  HFMA2 R20, -RZ, RZ, 0, 0 ;  /* 0x00000000ff147431 */ /* 0x000fe200000001ff */
[----:B------:R-:W-:Y:S01]  /*26a0*/  UMOV UR4, URZ ;  /* 0x000000ff00047c82 */ /* 0x000fe20008000000 */
[----:B--2---:R0:W-:Y:S06]  /*26b0*/  STL.U16 [UR18], R2 ;  /* 0x00000002ff007987 */ /* 0x0041ec0008100412 */
[----:B------:R-:W-:Y:S05]  /*26c0*/  BRA.U !UP2, `(.L_x_74) ;  /* 0x000000010aec7547 */ /* 0x000fea000b800000 */
[----:B------:R-:W-:Y:S01]  /*26d0*/  IMAD.MOV.U32 R20, RZ, RZ, RZ ;  /* 0x000000ffff147224 */ /* 0x000fe200078e00ff */
[----:B------:R-:W-:-:S06]  /*26e0*/  UMOV UR4, URZ ;  /* 0x000000ff00047c82 */ /* 0x000fcc0008000000 */
.L_x_75:
[----:B------:R-:W-:Y:S02]  /*26f0*/  ULEA UR16, UR4, UR6, 0x1 ;  /* 0x0000000604107291 */ /* 0x000fe4000f8e08ff */
[----:B------:R-:W-:-:S07]  /*2700*/  UIADD3 UR9, UPT, UPT, UR17, -UR4, URZ ;  /* 0x8000000411097290 */ /* 0x000fce000fffe0ff */
[----:B-1----:R-:W2:Y:S01]  /*2710*/  LDL.128 R16, [UR16] ;  /* 0x00000010ff107983 */ /* 0x002ea20008100c00 */
[----:B------:R-:W-:-:S03]  /*2720*/  ULEA UR9, UR9, UR15, 0x2 ;  /* 0x0000000f09097291 */ /* 0x000fc6000f8e10ff */
[----:B------:R-:W3:Y:S06]  /*2730*/  LDL.128 R8, [UR16+0x10] ;  /* 0x00001010ff087983 */ /* 0x000eec0008100c00 */
[----:B------:R-:W4:Y:S04]  /*2740*/  LDL R21, [UR9] ;  /* 0x00000009ff157983 */ /* 0x000f280008100800 */
[----:B------:R-:W5:Y:S04]  /*2750*/  LDL R26, [UR9+-0x4] ;  /* 0xfffffc09ff1a7983 */ /* 0x000f680008100800 */
[----:B------:R-:W3:Y:S04]  /*2760*/  LDL R24, [UR9+-0x8] ;  /* 0xfffff809ff187983 */ /* 0x000ee80008100800 */
[----:B------:R-:W3:Y:S04]  /*2770*/  LDL R25, [UR9+-0xc] ;  /* 0xfffff409ff197983 */ /* 0x000ee80008100800 */
[----:B0-----:R-:W3:Y:S04]  /*2780*/  LDL R2, [UR9+-0x10] ;  /* 0xfffff009ff027983 */ /* 0x001ee80008100800 */
[----:B------:R-:W3:Y:S04]  /*2790*/  LDL R7, [UR9+-0x14] ;  /* 0xffffec09ff077983 */ /* 0x000ee80008100800 */
[----:B------:R-:W3:Y:S04]  /*27a0*/  LDL R6, [UR9+-0x18] ;  /* 0xffffe809ff067983 */ /* 0x000ee80008100800 */
[----:B------:R-:W3:Y:S04]  /*27b0*/  LDL R3, [UR9+-0x1c] ;  /* 0xffffe409ff037983 */ /* 0x000ee80008100800 */
[----:B------:R-:W3:Y:S04]  /*27c0*/  LDL R14, [UR9+-0x20] ;  /* 0xffffe009ff0e7983 */ /* 0x000ee80008100800 */
[----:B------:R-:W3:Y:S04]  /*27d0*/  LDL R13, [UR9+-0x24] ;  /* 0xffffdc09ff0d7983 */ /* 0x000ee80008100800 */
[----:B------:R-:W3:Y:S04]  /*27e0*/  LDL R12, [UR9+-0x28] ;  /* 0xffffd809ff0c7983 */ /* 0x000ee80008100800 */
[----:B------:R-:W3:Y:S01]  /*27f0*/  LDL R23, [UR9+-0x2c] ;  /* 0xffffd409ff177983 */ /* 0x000ee20008100800 */
[----:B--2---:R-:W4:Y:S08]  /*2800*/  I2F.S16 R22, R16 ;  /* 0x0000001000167306 */ /* 0x004f300000101400 */
[----:B------:R-:W5:Y:S01]  /*2810*/  I2F.S16 R27, R16.H1 ;  /* 0x10000010001b7306 */ /* 0x000f620000101400 */
[----:B----4-:R-:W-:-:S02]  /*2820*/  FFMA R21, R21, R22, R20 ;  /* 0x0000001615157223 */ /* 0x010fc40000000014 */
[----:B------:R-:W2:Y:S04]  /*2830*/  LDL R22, [UR9+-0x30] ;  /* 0xffffd009ff167983 */ /* 0x000ea80008100800 */
[----:B------:R-:W4:Y:S01]  /*2840*/  LDL R20, [UR9+-0x38] ;  /* 0xffffc809ff147983 */ /* 0x000f220008100800 */
[----:B-----5:R-:W-:-:S03]  /*2850*/  FFMA R27, R26, R27, R21 ;  /* 0x0000001b1a1b7223 */ /* 0x020fc60000000015 */
[----:B------:R-:W5:Y:S04]  /*2860*/  LDL R21, [UR9+-0x34] ;  /* 0xffffcc09ff157983 */ /* 0x000f680008100800 */
[----:B------:R-:W4:Y:S01]  /*2870*/  LDL R16, [UR9+-0x3c] ;  /* 0xffffc409ff107983 */ /* 0x000f220008100800 */
        /* <DEDUP_REMOVED lines=18> */
[----:B------:R-:W2:Y:S01]  /*29a0*/  I2F.S16 R7, R10 ;  /* 0x0000000a00077306 */ /* 0x000ea20000101400 */
[----:B-1----:R-:W-:-:S07]  /*29b0*/  FFMA R12, R12, R27, R13 ;  /* 0x0000001b0c0c7223 */ /* 0x002fce000000000d */
[----:B------:R-:W5:Y:S01]  /*29c0*/  I2F.S16 R6, R10.H1 ;  /* 0x1000000a00067306 */ /* 0x000f620000101400 */
[----:B---3--:R-:W-:Y:S01]  /*29d0*/  FFMA R23, R23, R2, R12 ;  /* 0x0000000217177223 */ /* 0x008fe2000000000c */
[----:B------:R-:W-:-:S06]  /*29e0*/  UIADD3 UR4, UPT, UPT, UR4, 0x10, URZ ;  /* 0x0000001004047890 */ /* 0x000fcc000fffe0ff */
[----:B------:R-:W4:Y:S01]  /*29f0*/  I2F.S16 R3, R11 ;  /* 0x0000000b00037306 */ /* 0x000f220000101400 */
[----:B------:R-:W-:-:S07]  /*2a00*/  UISETP.NE.AND UP2, UPT, UR4, UR11, UPT ;  /* 0x0000000b0400728c */ /* 0x000fce000bf45270 */
[----:B------:R-:W0:Y:S01]  /*2a10*/  I2F.S16 R2, R11.H1 ;  /* 0x1000000b00027306 */ /* 0x000e220000101400 */
[----:B--2---:R-:W-:-:S04]  /*2a20*/  FFMA R22, R22, R7, R23 ;  /* 0x0000000716167223 */ /* 0x004fc80000000017 */
[----:B-----5:R-:W-:-:S04]  /*2a30*/  FFMA R21, R21, R6, R22 ;  /* 0x0000000615157223 */ /* 0x020fc80000000016 */
[----:B----4-:R-:W-:-:S04]  /*2a40*/  FFMA R3, R20, R3, R21 ;  /* 0x0000000314037223 */ /* 0x010fc80000000015 */
[----:B0-----:R-:W-:Y:S01]  /*2a50*/  FFMA R20, R16, R2, R3 ;  /* 0x0000000210147223 */ /* 0x001fe20000000003 */
[----:B------:R-:W-:Y:S06]  /*2a60*/  BRA.U UP2, `(.L_x_75) ;  /* 0xfffffffd02207547 */ /* 0x000fec000b83ffff */
[----:B------:R-:W-:-:S05]  /*2a70*/  UMOV UR4, UR11 ;  /* 0x0000000b00047c82 */ /* 0x000fca0008000000 */
.L_x_74:
[----:B------:R-:W-:-:S04]  /*2a80*/  ULOP3.LUT UR9, UR7, 0xf, URZ, 0xc0, !UPT ;  /* 0x0000000f07097892 */ /* 0x000fc8000f8ec0ff */
[----:B------:R-:W-:-:S09]  /*2a90*/  UISETP.NE.AND UP2, UPT, UR9, URZ, UPT ;  /* 0x000000ff0900728c */ /* 0x000fd2000bf45270 */
[----:B------:R-:W-:Y:S05]  /*2aa0*/  BRA.U !UP2, `(.L_x_76) ;  /* 0x000000050a347547 */ /* 0x000fea000b800000 */
[----:B------:R-:W-:Y:S02]  /*2ab0*/  UIADD3 UR9, UPT, UPT, UR9, -0x1, URZ ;  /* 0xffffffff09097890 */ /* 0x000fe4000fffe0ff */
[----:B------:R-:W-:Y:S02]  /*2ac0*/  ULOP3.LUT UR16, UR7, 0x7, URZ, 0xc0, !UPT ;  /* 0x0000000707107892 */ /* 0x000fe4000f8ec0ff */
[----:B------:R-:W-:Y:S02]  /*2ad0*/  UISETP.GE.U32.AND UP2, UPT, UR9, 0x7, UPT ;  /* 0x000000070900788c */ /* 0x000fe4000bf46070 */
[----:B------:R-:W-:-:S07]  /*2ae0*/  UISETP.NE.AND UP3, UPT, UR16, URZ, UPT ;  /* 0x000000ff1000728c */ /* 0x000fce000bf65270 */
[----:B------:R-:W-:Y:S05]  /*2af0*/  BRA.U !UP2, `(.L_x_77) ;  /* 0x000000010a787547 */ /* 0x000fea000b800000 */
[----:B------:R-:W-:Y:S02]  /*2b00*/  ULEA UR21, UR4, UR6, 0x1 ;  /* 0x0000000604157291 */ /* 0x000fe4000f8e08ff */
[----:B------:R-:W-:-:S07]  /*2b10*/  UIADD3 UR9, UPT, UPT, UR17, -UR4, URZ ;  /* 0x8000000411097290 */ /* 0x000fce000fffe0ff */
[----:B------:R-:W2:Y:S01]  /*2b20*/  LDL.64 R6, [UR21] ;  /* 0x00000015ff067983 */ /* 0x000ea20008100a00 */
[----:B------:R-:W-:-:S03]  /*2b30*/  ULEA UR9, UR9, UR15, 0x2 ;  /* 0x0000000f09097291 */ /* 0x000fc6000f8e10ff */
[----:B0-----:R-:W3:Y:S06]  /*2b40*/  LDL.64 R2, [UR21+0x8] ;  /* 0x00000815ff027983 */ /* 0x001eec0008100a00 */
[----:B-1----:R-:W4:Y:S04]  /*2b50*/  LDL R11, [UR9] ;  /* 0x00000009ff0b7983 */ /* 0x002f280008100800 */
[----:B------:R-:W5:Y:S04]  /*2b60*/  LDL R14, [UR9+-0x4] ;  /* 0xfffffc09ff0e7983 */ /* 0x000f680008100800 */
[----:B------:R-:W3:Y:S04]  /*2b70*/  LDL R16, [UR9+-0x8] ;  /* 0xfffff809ff107983 */ /* 0x000ee80008100800 */
[----:B------:R-:W3:Y:S04]  /*2b80*/  LDL R18, [UR9+-0xc] ;  /* 0xfffff409ff127983 */ /* 0x000ee80008100800 */
[----:B------:R-:W3:Y:S04]  /*2b90*/  LDL R22, [UR9+-0x10] ;  /* 0xfffff009ff167983 */ /* 0x000ee80008100800 */
[----:B------:R-:W3:Y:S04]  /*2ba0*/  LDL R10, [UR9+-0x14] ;  /* 0xffffec09ff0a7983 */ /* 0x000ee80008100800 */
[----:B------:R-:W3:Y:S04]  /*2bb0*/  LDL R9, [UR9+-0x18] ;  /* 0xffffe809ff097983 */ /* 0x000ee80008100800 */
[----:B------:R-:W3:Y:S01]  /*2bc0*/  LDL R8, [UR9+-0x1c] ;  /* 0xffffe409ff087983 */ /* 0x000ee20008100800 */
[----:B------:R-:W-:Y:S01]  /*2bd0*/  UIADD3 UR4, UPT, UPT, UR4, 0x8, URZ ;  /* 0x0000000804047890 */ /* 0x000fe2000fffe0ff */
[----:B--2---:R-:W4:Y:S08]  /*2be0*/  I2F.S16 R12, R6 ;  /* 0x00000006000c7306 */ /* 0x004f300000101400 */
[----:B------:R-:W5:Y:S01]  /*2bf0*/  I2F.S16 R13, R6.H1 ;  /* 0x10000006000d7306 */ /* 0x000f620000101400 */
[----:B----4-:R-:W-:-:S07]  /*2c00*/  FFMA R11, R11, R12, R20 ;  /* 0x0000000c0b0b7223 */ /* 0x010fce0000000014 */
[----:B------:R-:W3:Y:S01]  /*2c10*/  I2F.S16 R17, R7 ;  /* 0x0000000700117306 */ /* 0x000ee20000101400 */
[----:B-----5:R-:W-:-:S07]  /*2c20*/  FFMA R11, R14, R13, R11 ;  /* 0x0000000d0e0b7223 */ /* 0x020fce000000000b */
[----:B------:R-:W0:Y:S01]  /*2c30*/  I2F.S16 R19, R7.H1 ;  /* 0x1000000700137306 */ /* 0x000e220000101400 */
[----:B---3--:R-:W-:-:S07]  /*2c40*/  FFMA R11, R16, R17, R11 ;  /* 0x00000011100b7223 */ /* 0x008fce000000000b */
[----:B------:R-:W1:Y:S01]  /*2c50*/  I2F.S16 R21, R2 ;  /* 0x0000000200157306 */ /* 0x000e620000101400 */
[----:B0-----:R-:W-:-:S07]  /*2c60*/  FFMA R11, R18, R19, R11 ;  /* 0x00000013120b7223 */ /* 0x001fce000000000b */
[----:B------:R-:W0:Y:S01]  /*2c70*/  I2F.S16 R23, R2.H1 ;  /* 0x1000000200177306 */ /* 0x000e220000101400 */
[----:B-1----:R-:W-:-:S07]  /*2c80*/  FFMA R11, R22, R21, R11 ;  /* 0x00000015160b7223 */ /* 0x002fce000000000b */
[----:B------:R-:W1:Y:S01]  /*2c90*/  I2F.S16 R12, R3 ;  /* 0x00000003000c7306 */ /* 0x000e620000101400 */
[----:B0-----:R-:W-:-:S07]  /*2ca0*/  FFMA R10, R10, R23, R11 ;  /* 0x000000170a0a7223 */ /* 0x001fce000000000b */
[----:B------:R-:W0:Y:S01]  /*2cb0*/  I2F.S16 R20, R3.H1 ;  /* 0x1000000300147306 */ /* 0x000e220000101400 */
[----:B-1----:R-:W-:-:S04]  /*2cc0*/  FFMA R9, R9, R12, R10 ;  /* 0x0000000c09097223 */ /* 0x002fc8000000000a */
[----:B0-----:R-:W-:-:S07]  /*2cd0*/  FFMA R20, R8, R20, R9 ;  /* 0x0000001408147223 */ /* 0x001fce0000000009 */
.L_x_77:
[----:B------:R-:W-:Y:S05]  /*2ce0*/  BRA.U !UP3, `(.L_x_76) ;  /* 0x000000010ba47547 */ /* 0x000fea000b800000 */
[----:B------:R-:W-:Y:S02]  /*2cf0*/  UIADD3 UR9, UPT, UPT, UR16, -0x1, URZ ;  /* 0xffffffff10097890 */ /* 0x000fe4000fffe0ff */
[----:B------:R-:W-:Y:S02]  /*2d00*/  UISETP.NE.AND UP3, UPT, UR22, URZ, UPT ;  /* 0x000000ff1600728c */ /* 0x000fe4000bf65270 */
[----:B------:R-:W-:-:S09]  /*2d10*/  UISETP.GE.U32.AND UP2, UPT, UR9, 0x3, UPT ;  /* 0x000000030900788c */ /* 0x000fd2000bf46070 */
[----:B------:R-:W-:Y:S05]  /*2d20*/  BRA.U !UP2, `(.L_x_78) ;  /* 0x000000010a447547 */ /* 0x000fea000b800000 */
[----:B------:R-:W-:-:S09]  /*2d30*/  ULEA UR9, UR4, UR6, 0x1 ;  /* 0x0000000604097291 */ /* 0x000fd2000f8e08ff */
[----:B------:R-:W0:Y:S01]  /*2d40*/  LDL.64 R6, [UR9] ;  /* 0x00000009ff067983 */ /* 0x000e220008100a00 */
[----:B------:R-:W-:-:S04]  /*2d50*/  UIADD3 UR9, UPT, UPT, UR17, -UR4, URZ ;  /* 0x8000000411097290 */ /* 0x000fc8000fffe0ff */
[----:B------:R-:W-:-:S09]  /*2d60*/  ULEA UR9, UR9, UR15, 0x2 ;  /* 0x0000000f09097291 */ /* 0x000fd2000f8e10ff */
[----:B------:R-:W2:Y:S04]  /*2d70*/  LDL R3, [UR9] ;  /* 0x00000009ff037983 */ /* 0x000ea80008100800 */
[----:B-1----:R-:W3:Y:S04]  /*2d80*/  LDL R9, [UR9+-0x4] ;  /* 0xfffffc09ff097983 */ /* 0x002ee80008100800 */
[----:B------:R-:W4:Y:S04]  /*2d90*/  LDL R11, [UR9+-0x8] ;  /* 0xfffff809ff0b7983 */ /* 0x000f280008100800 */
[----:B------:R-:W5:Y:S01]  /*2da0*/  LDL R13, [UR9+-0xc] ;  /* 0xfffff409ff0d7983 */ /* 0x000f620008100800 */
[----:B------:R-:W-:Y:S01]  /*2db0*/  UIADD3 UR4, UPT, UPT, UR4, 0x4, URZ ;  /* 0x0000000404047890 */ /* 0x000fe2000fffe0ff */
[----:B0-----:R-:W2:Y:S08]  /*2dc0*/  I2F.S16 R2, R6 ;  /* 0x0000000600027306 */ /* 0x001eb00000101400 */
[----:B------:R-:W3:Y:S01]  /*2dd0*/  I2F.S16 R8, R6.H1 ;  /* 0x1000000600087306 */ /* 0x000ee20000101400 */
[----:B--2---:R-:W-:-:S07]  /*2de0*/  FFMA R2, R3, R2, R20 ;  /* 0x0000000203027223 */ /* 0x004fce0000000014 */
[----:B------:R-:W4:Y:S01]  /*2df0*/  I2F.S16 R10, R7 ;  /* 0x00000007000a7306 */ /* 0x000f220000101400 */
[----:B---3--:R-:W-:-:S07]  /*2e00*/  FFMA R2, R9, R8, R2 ;  /* 0x0000000809027223 */ /* 0x008fce0000000002 */
[----:B------:R-:W5:Y:S01]  /*2e10*/  I2F.S16 R12, R7.H1 ;  /* 0x10000007000c7306 */ /* 0x000f620000101400 */
[----:B----4-:R-:W-:-:S04]  /*2e20*/  FFMA R2, R11, R10, R2 ;  /* 0x0000000a0b027223 */ /* 0x010fc80000000002 */
[----:B-----5:R-:W-:-:S07]  /*2e30*/  FFMA R20, R13, R12, R2 ;  /* 0x0000000c0d147223 */ /* 0x020fce0000000002 */
.L_x_78:
[----:B------:R-:W-:Y:S05]  /*2e40*/  BRA.U !UP3, `(.L_x_76) ;  /* 0x000000010b4c7547 */ /* 0x000fea000b800000 */
[----:B------:R-:W-:Y:S02]  /*2e50*/  ULEA UR9, UR4, UR6, 0x1 ;  /* 0x0000000604097291 */ /* 0x000fe4000f8e08ff */
[----:B------:R-:W-:-:S07]  /*2e60*/  UIADD3 UR4, UPT, UPT, UR17, -UR4, URZ ;  /* 0x8000000411047290 */ /* 0x000fce000fffe0ff */
[----:B0-----:R-:W2:Y:S01]  /*2e70*/  LDL.U16 R2, [UR9] ;  /* 0x00000009ff027983 */ /* 0x001ea20008100400 */
[----:B------:R-:W-:-:S09]  /*2e80*/  ULEA UR4, UR4, UR15, 0x2 ;  /* 0x0000000f04047291 */ /* 0x000fd2000f8e10ff */
[----:B------:R-:W3:Y:S01]  /*2e90*/  LDL R3, [UR4] ;  /* 0x00000004ff037983 */ /* 0x000ee20008100800 */
[----:B------:R-:W-:Y:S01]  /*2ea0*/  UISETP.NE.AND UP2, UPT, UR22, 0x1, UPT ;  /* 0x000000011600788c */ /* 0x000fe2000bf45270 */
[----:B--2---:R-:W3:Y:S02]  /*2eb0*/  I2F.S16 R2, R2 ;  /* 0x0000000200027306 */ /* 0x004ee40000101400 */
[----:B---3--:R-:W-:-:S06]  /*2ec0*/  FFMA R20, R3, R2, R20 ;  /* 0x0000000203147223 */ /* 0x008fcc0000000014 */
[----:B------:R-:W-:Y:S05]  /*2ed0*/  BRA.U !UP2, `(.L_x_76) ;  /* 0x000000010a287547 */ /* 0x000fea000b800000 */
[----:B------:R-:W-:Y:S01]  /*2ee0*/  UISETP.NE.AND UP2, UPT, UR22, 0x2, UPT ;  /* 0x000000021600788c */ /* 0x000fe2000bf45270 */
[----:B------:R-:W2:Y:S04]  /*2ef0*/  LDL.U16 R2, [UR9+0x2] ;  /* 0x00000209ff027983 */ /* 0x000ea80008100400 */
[----:B------:R-:W3:Y:S01]  /*2f00*/  LDL R3, [UR4+-0x4] ;  /* 0xfffffc04ff037983 */ /* 0x000ee20008100800 */
[----:B------:R-:W-:-:S13]  /*2f10*/  PLOP3.LUT P0, PT, PT, PT, UP2, 0x80, 0x8 ;  /* 0x000000000008781c */ /* 0x000fda0003f0f028 */
[----:B------:R-:W4:Y:S04]  /*2f20*/  @P0 LDL.U16 R6, [UR9+0x4] ;  /* 0x00000409ff060983 */ /* 0x000f280008100400 */
[----:B------:R-:W5:Y:S01]  /*2f30*/  @P0 LDL R7, [UR4+-0x8] ;  /* 0xfffff804ff070983 */ /* 0x000f620008100800 */
[----:B--2---:R-:W3:Y:S08]  /*2f40*/  I2F.S16 R2, R2 ;  /* 0x0000000200027306 */ /* 0x004ef00000101400 */
[----:B----4-:R-:W5:Y:S01]  /*2f50*/  @P0 I2F.S16 R6, R6 ;  /* 0x0000000600060306 */ /* 0x010f620000101400 */
[----:B---3--:R-:W-:-:S04]  /*2f60*/  FFMA R20, R3, R2, R20 ;  /* 0x0000000203147223 */ /* 0x008fc80000000014 */
[----:B-----5:R-:W-:-:S07]  /*2f70*/  @P0 FFMA R20, R7, R6, R20 ;  /* 0x0000000607140223 */ /* 0x020fce0000000014 */
.L_x_76:
[----:B------:R-:W-:Y:S02]  /*2f80*/  FMNMX R20, R20, 32767, PT ;  /* 0x46fffe0014147809 */ /* 0x000fe40003800000 */
[C---:B0-----:R-:W-:Y:S01]  /*2f90*/  LEA R2, P0, R0.reuse, R4, 0x1 ;  /* 0x0000000400027211 */ /* 0x041fe200078008ff */
[----:B------:R-:W-:Y:S01]  /*2fa0*/  VIADD R0, R0, 0x1 ;  /* 0x0000000100007836 */ /* 0x000fe20000000000 */
[----:B------:R-:W-:Y:S02]  /*2fb0*/  FMNMX R20, R20, -32768, !PT ;  /* 0xc700000014147809 */ /* 0x000fe40007800000 */
[----:B------:R-:W-:Y:S02]  /*2fc0*/  IADD3.X R3, PT, PT, RZ, R5, RZ, P0, !PT ;  /* 0x00000005ff037210 */ /* 0x000fe400007fe4ff */
[----:B------:R-:W0:Y:S01]  /*2fd0*/  F2I.NTZ R7, R20 ;  /* 0x0000001400077305 */ /* 0x000e220000203100 */
[----:B------:R-:W-:Y:S02]  /*2fe0*/  ISETP.NE.AND P0, PT, R0, UR5, PT ;  /* 0x0000000500007c0c */ /* 0x000fe4000bf05270 */
[----:B0-----:R0:W-:Y:S11]  /*2ff0*/  STG.E.U16 desc[UR12][R2.64], R7 ;  /* 0x0000000702007986 */ /* 0x0011f6000c10150c */
[----:B------:R-:W-:Y:S05]  /*3000*/  @P0 BRA `(.L_x_79) ;  /* 0xfffffff000640947 */ /* 0x000fea000383ffff */
.L_x_57:
[----:B------:R-:W-:-:S09]  /*3010*/  UISETP.GE.AND UP0, UPT, UR5, UR14, UPT ;  /* 0x0000000e0500728c */ /* 0x000fd2000bf06270 */
[----:B------:R-:W-:Y:S05]  /*3020*/  BRA.U UP0, `(.L_x_80) ;  /* 0x0000001900647547 */ /* 0x000fea000b800000 */
[----:B------:R-:W-:-:S09]  /*3030*/  UISETP.GT.AND UP0, UPT, UR17, -0x1, UPT ;  /* 0xffffffff1100788c */ /* 0x000fd2000bf04270 */
[----:B------:R-:W-:Y:S05]  /*3040*/  BRA.U UP0, `(.L_x_81) ;  /* 0x0000000100fc7547 */ /* 0x000fea000b800000 */
[----:B------:R-:W-:Y:S02]  /*3050*/  UIADD3 UR4, UPT, UPT, -UR14, UR5, URZ ;  /* 0x000000050e047290 */ /* 0x000fe4000fffe1ff */
[----:B------:R-:W-:Y:S02]  /*3060*/  UIADD3 UR9, UPT, UPT, UR14, -UR5, URZ ;  /* 0x800000050e097290 */ /* 0x000fe4000fffe0ff */
[----:B------:R-:W-:Y:S02]  /*3070*/  UISETP.GT.U32.AND UP0, UPT, UR4, -0x8, UPT ;  /* 0xfffffff80400788c */ /* 0x000fe4000bf04070 */
[----:B------:R-:W-:-:S04]  /*3080*/  ULOP3.LUT UR16, UR9, 0x7, URZ, 0xc0, !UPT ;  /* 0x0000000709107892 */ /* 0x000fc8000f8ec0ff */
[----:B------:R-:W-:-:S03]  /*3090*/  UISETP.NE.AND UP1, UPT, UR16, URZ, UPT ;  /* 0x000000ff1000728c */ /* 0x000fc6000bf25270 */
[----:B------:R-:W-:Y:S08]  /*30a0*/  BRA.U UP0, `(.L_x_82) ;  /* 0x0000000100787547 */ /* 0x000ff0000b800000 */
[----:B------:R-:W-:Y:S01]  /*30b0*/  UIADD3 UR4, UPT, UPT, URZ, -UR8, URZ ;  /* 0x80000008ff047290 */ /* 0x000fe2000fffe0ff */
[----:B------:R-:W5:Y:S03]  /*30c0*/  LDCU.64 UR10, c[0x0][0x398] ;  /* 0x00007300ff0a77ac */ /* 0x000f660008000a00 */
[----:B------:R-:W-:-:S04]  /*30d0*/  UPRMT UR4, UR4, 0x7710, URZ ;  /* 0x0000771004047896 */ /* 0x000fc800080000ff */
[----:B------:R-:W-:-:S04]  /*30e0*/  UIADD3 UR4, UPT, UPT, UR14, UR4, URZ ;  /* 0x000000040e047290 */ /* 0x000fc8000fffe0ff */
[----:B------:R-:W-:-:S04]  /*30f0*/  ULOP3.LUT UR4, UR4, 0xffff, URZ, 0xc0, !UPT ;  /* 0x0000ffff04047892 */ /* 0x000fc8000f8ec0ff */
[----:B------:R-:W-:Y:S02]  /*3100*/  UIMAD.WIDE.U32 UR6, UR4, 0x2, URZ ;  /* 0x00000002040678a5 */ /* 0x000fe4000f8e00ff */
[----:B------:R-:W-:-:S04]  /*3110*/  ULOP3.LUT UR4, UR9, 0xfffffff8, URZ, 0xc0, !UPT ;  /* 0xfffffff809047892 */ /* 0x000fc8000f8ec0ff */
[----:B0-234-:R-:W-:Y:S01]  /*3120*/  MOV R2, UR6 ;  /* 0x0000000600027c02 */ /* 0x01dfe20008000f00 */
[----:B-1----:R-:W-:Y:S01]  /*3130*/  IMAD.U32 R3, RZ, RZ, UR7 ;  /* 0x00000007ff037e24 */ /* 0x002fe2000f8e00ff */
[----:B------:R-:W-:-:S03]  /*3140*/  UIADD3 UR4, UPT, UPT, -UR4, URZ, URZ ;  /* 0x000000ff04047290 */ /* 0x000fc6000fffe1ff */
[----:B------:R-:W-:-:S03]  /*3150*/  IMAD.WIDE R2, R15, 0x2, R2 ;  /* 0x000000020f027825 */ /* 0x000fc600078e0202 */
[----:B-----5:R-:W-:-:S04]  /*3160*/  IADD3 R0, P0, PT, R2, UR10, RZ ;  /* 0x0000000a02007c10 */ /* 0x020fc8000ff1e0ff */
[----:B------:R-:W-:-:S04]  /*3170*/  IADD3 R0, P1, PT, R0, 0x8, RZ ;  /* 0x0000000800007810 */ /* 0x000fc80007f3e0ff */
[----:B------:R-:W-:-:S09]  /*3180*/  IADD3.X R7, PT, PT, RZ, UR11, R3, P1, P0 ;  /* 0x0000000bff077c10 */ /* 0x000fd20008fe0403 */
.L_x_83:
[----:B0-----:R-:W-:Y:S01]  /*3190*/  MOV R2, R0 ;  /* 0x0000000000027202 */ /* 0x001fe20000000f00 */
[----:B------:R-:W-:Y:S01]  /*31a0*/  IMAD.MOV.U32 R3, RZ, RZ, R7 ;  /* 0x000000ffff037224 */ /* 0x000fe200078e0007 */
[----:B------:R-:W-:Y:S02]  /*31b0*/  UIADD3 UR4, UPT, UPT, UR4, 0x8, URZ ;  /* 0x0000000804047890 */ /* 0x000fe4000fffe0ff */
[----:B------:R-:W-:Y:S01]  /*31c0*/  IADD3 R0, P0, PT, R2, 0x10, RZ ;  /* 0x0000001002007810 */ /* 0x000fe20007f1e0ff */
[----:B------:R-:W-:Y:S01]  /*31d0*/  UIADD3 UR5, UPT, UPT, UR5, 0x8, URZ ;  /* 0x0000000805057890 */ /* 0x000fe2000fffe0ff */
[----:B------:R0:W-:Y:S01]  /*31e0*/  STG.E.U16 desc[UR12][R2.64+-0x8], RZ ;  /* 0xfffff8ff02007986 */ /* 0x0001e2000c10150c */
[----:B------:R-:W-:Y:S01]  /*31f0*/  UISETP.NE.AND UP0, UPT, UR4, URZ, UPT ;  /* 0x000000ff0400728c */ /* 0x000fe2000bf05270 */
[----:B------:R-:W-:Y:S02]  /*3200*/  IADD3.X R7, PT, PT, RZ, R3, RZ, P0, !PT ;  /* 0x00000003ff077210 */ /* 0x000fe400007fe4ff */
[----:B------:R0:W-:Y:S04]  /*3210*/  STG.E.U16 desc[UR12][R2.64+-0x6], RZ ;  /* 0xfffffaff02007986 */ /* 0x0001e8000c10150c */
[----:B------:R0:W-:Y:S04]  /*3220*/  STG.E.U16 desc[UR12][R2.64+-0x4], RZ ;  /* 0xfffffcff02007986 */ /* 0x0001e8000c10150c */
[----:B------:R0:W-:Y:S04]  /*3230*/  STG.E.U16 desc[UR12][R2.64+-0x2], RZ ;  /* 0xfffffeff02007986 */ /* 0x0001e8000c10150c */
[----:B------:R0:W-:Y:S04]  /*3240*/  STG.E.U16 desc[UR12][R2.64], RZ ;  /* 0x000000ff02007986 */ /* 0x0001e8000c10150c */
[----:B------:R0:W-:Y:S04]  /*3250*/  STG.E.U16 desc[UR12][R2.64+0x2], RZ ;  /* 0x000002ff02007986 */ /* 0x0001e8000c10150c */
[----:B------:R0:W-:Y:S04]  /*3260*/  STG.E.U16 desc[UR12][R2.64+0x4], RZ ;  /* 0x000004ff02007986 */ /* 0x0001e8000c10150c */
[----:B------:R0:W-:Y:S01]  /*3270*/  STG.E.U16 desc[UR12][R2.64+0x6], RZ ;  /* 0x000006ff02007986 */ /* 0x0001e2000c10150c */
[----:B------:R-:W-:Y:S05]  /*3280*/  BRA.U UP0, `(.L_x_83) ;  /* 0xfffffffd00c07547 */ /* 0x000fea000b83ffff */
.L_x_82:
[----:B------:R-:W-:Y:S05]  /*3290*/  BRA.U !UP1, `(.L_x_80) ;  /* 0x0000001509c87547 */ /* 0x000fea000b800000 */
[----:B------:R-:W-:Y:S01]  /*32a0*/  UISETP.GE.U32.AND UP0, UPT, UR16, 0x4, UPT ;  /* 0x000000041000788c */ /* 0x000fe2000bf06070 */
[----:B0123--:R-:W-:Y:S01]  /*32b0*/  IMAD.U32 R3, RZ, RZ, UR5 ;  /* 0x00000005ff037e24 */ /* 0x00ffe2000f8e00ff */
[----:B------:R-:W-:-:S04]  /*32c0*/  ULOP3.LUT UR4, UR9, 0x3, URZ, 0xc0, !UPT ;  /* 0x0000000309047892 */ /* 0x000fc8000f8ec0ff */
[----:B------:R-:W-:-:S05]  /*32d0*/  PLOP3.LUT P0, PT, PT, PT, UP0, 0x80, 0x8 ;  /* 0x000000000008781c */ /* 0x000fca0003f0f008 */
[----:B------:R-:W-:Y:S02]  /*32e0*/  @UP0 UIADD3 UR5, UPT, UPT, UR5, 0x4, URZ ;  /* 0x0000000405050890 */ /* 0x000fe4000fffe0ff */
[----:B------:R-:W-:-:S06]  /*32f0*/  UISETP.NE.AND UP0, UPT, UR4, URZ, UPT ;  /* 0x000000ff0400728c */ /* 0x000fcc000bf05270 */
[----:B----4-:R-:W-:-:S05]  /*3300*/  @P0 IMAD.WIDE R2, R3, 0x2, R4 ;  /* 0x0000000203020825 */ /* 0x010fca00078e0204 */
[----:B------:R0:W-:Y:S04]  /*3310*/  @P0 STG.E.U16 desc[UR12][R2.64], RZ ;  /* 0x000000ff02000986 */ /* 0x0001e8000c10150c */
[----:B------:R0:W-:Y:S04]  /*3320*/  @P0 STG.E.U16 desc[UR12][R2.64+0x2], RZ ;  /* 0x000002ff02000986 */ /* 0x0001e8000c10150c */
[----:B------:R0:W-:Y:S04]  /*3330*/  @P0 STG.E.U16 desc[UR12][R2.64+0x4], RZ ;  /* 0x000004ff02000986 */ /* 0x0001e8000c10150c */
[----:B------:R0:W-:Y:S01]  /*3340*/  @P0 STG.E.U16 desc[UR12][R2.64+0x6], RZ ;  /* 0x000006ff02000986 */ /* 0x0001e2000c10150c */
[----:B------:R-:W-:Y:S05]  /*3350*/  BRA.U !UP0, `(.L_x_80) ;  /* 0x0000001508987547 */ /* 0x000fea000b800000 */
[----:B------:R-:W-:Y:S01]  /*3360*/  UISETP.NE.AND UP0, UPT, UR4, 0x1, UPT ;  /* 0x000000010400788c */ /* 0x000fe2000bf05270 */
[----:B0-----:R-:W-:Y:S01]  /*3370*/  MOV R3, UR5 ;  /* 0x0000000500037c02 */ /* 0x001fe20008000f00 */
[----:B------:R-:W-:-:S04]  /*3380*/  ULOP3.LUT UR4, UR9, 0x1, URZ, 0xc0, !UPT ;  /* 0x0000000109047892 */ /* 0x000fc8000f8ec0ff */
[----:B------:R-:W-:-:S05]  /*3390*/  PLOP3.LUT P0, PT, PT, PT, UP0, 0x80, 0x8 ;  /* 0x000000000008781c */ /* 0x000fca0003f0f008 */
[----:B------:R-:W-:Y:S02]  /*33a0*/  @UP0 UIADD3 UR5, UPT, UPT, UR5, 0x2, URZ ;  /* 0x0000000205050890 */ /* 0x000fe4000fffe0ff */
[----:B------:R-:W-:-:S06]  /*33b0*/  UISETP.NE.U32.AND UP0, UPT, UR4, 0x1, UPT ;  /* 0x000000010400788c */ /* 0x000fcc000bf05070 */
[----:B------:R-:W-:-:S05]  /*33c0*/  @P0 IMAD.WIDE R2, R3, 0x2, R4 ;  /* 0x0000000203020825 */ /* 0x000fca00078e0204 */
[----:B------:R0:W-:Y:S04]  /*33d0*/  @P0 STG.E.U16 desc[UR12][R2.64], RZ ;  /* 0x000000ff02000986 */ /* 0x0001e8000c10150c */
[----:B------:R0:W-:Y:S01]  /*33e0*/  @P0 STG.E.U16 desc[UR12][R2.64+0x2], RZ ;  /* 0x000002ff02000986 */ /* 0x0001e2000c10150c */
[----:B------:R-:W-:Y:S05]  /*33f0*/  BRA.U UP0, `(.L_x_80) ;  /* 0x0000001500707547 */ /* 0x000fea000b800000 */
[----:B0-----:R-:W-:-:S04]  /*3400*/  IMAD.U32 R3, RZ, RZ, UR5 ;  /* 0x00000005ff037e24 */ /* 0x001fc8000f8e00ff */
[----:B------:R-:W-:-:S05]  /*3410*/  IMAD.WIDE R2, R3, 0x2, R4 ;  /* 0x0000000203027825 */ /* 0x000fca00078e0204 */
[----:B------:R0:W-:Y:S01]  /*3420*/  STG.E.U16 desc[UR12][R2.64], RZ ;  /* 0x000000ff02007986 */ /* 0x0001e2000c10150c */
[----:B------:R-:W-:Y:S05]  /*3430*/  BRA `(.L_x_80) ;  /* 0x0000001400607947 */ /* 0x000fea0003800000 */
.L_x_81:
[----:B------:R-:W-:-:S09]  /*3440*/  UISETP.NE.AND UP0, UPT, UR17, URZ, UPT ;  /* 0x000000ff1100728c */ /* 0x000fd2000bf05270 */
[----:B------:R-:W-:Y:S05]  /*3450*/  BRA.U UP0, `(.L_x_84) ;  /* 0x0000000500987547 */ /* 0x000fea000b800000 */
[----:B------:R-:W5:Y:S01]  /*3460*/  LDL R0, [UR19] ;  /* 0x00000013ff007983 */ /* 0x000f620008100800 */
[----:B------:R-:W-:Y:S01]  /*3470*/  UIADD3 UR4, UPT, UPT, URZ, -UR8, URZ ;  /* 0x80000008ff047290 */ /* 0x000fe2000fffe0ff */
[----:B------:R-:W1:Y:S03]  /*3480*/  LDCU.64 UR8, c[0x0][0x398] ;  /* 0x00007300ff0877ac */ /* 0x000e660008000a00 */
[----:B------:R-:W-:Y:S02]  /*3490*/  UPRMT UR4, UR4, 0x7710, URZ ;  /* 0x0000771004047896 */ /* 0x000fe400080000ff */
[----:B------:R-:W-:Y:S02]  /*34a0*/  UIADD3 UR5, UPT, UPT, -UR14, UR5, URZ ;  /* 0x000000050e057290 */ /* 0x000fe4000fffe1ff */
[----:B------:R-:W-:Y:S02]  /*34b0*/  UIADD3 UR4, UPT, UPT, UR14, UR4, URZ ;  /* 0x000000040e047290 */ /* 0x000fe4000fffe0ff */
[----:B------:R-:W-:-:S02]  /*34c0*/  UISETP.GE.AND UP0, UPT, UR5, URZ, UPT ;  /* 0x000000ff0500728c */ /* 0x000fc4000bf06270 */
[----:B------:R-:W-:-:S04]  /*34d0*/  ULOP3.LUT UR4, UR4, 0xffff, URZ, 0xc0, !UPT ;  /* 0x0000ffff04047892 */ /* 0x000fc8000f8ec0ff */
[----:B------:R-:W-:-:S06]  /*34e0*/  UIMAD.WIDE.U32 UR6, UR4, 0x2, URZ ;  /* 0x00000002040678a5 */ /* 0x000fcc000f8e00ff */
[----:B0-234-:R-:W-:Y:S01]  /*34f0*/  MOV R2, UR6 ;  /* 0x0000000600027c02 */ /* 0x01dfe20008000f00 */
[----:B-1----:R-:W-:-:S04]  /*3500*/  IMAD.U32 R3, RZ, RZ, UR7 ;  /* 0x00000007ff037e24 */ /* 0x002fc8000f8e00ff */
[----:B------:R-:W-:-:S03]  /*3510*/  IMAD.WIDE R2, R15, 0x2, R2 ;  /* 0x000000020f027825 */ /* 0x000fc600078e0202 */
[----:B------:R-:W-:-:S04]  /*3520*/  IADD3 R2, P0, PT, R2, UR8, RZ ;  /* 0x0000000802027c10 */ /* 0x000fc8000ff1e0ff */
[----:B------:R-:W-:Y:S01]  /*3530*/  IADD3.X R13, PT, PT, R3, UR9, RZ, P0, !PT ;  /* 0x00000009030d7c10 */ /* 0x000fe200087fe4ff */
[----:B------:R-:W-:Y:S08]  /*3540*/  BRA.U UP0, `(.L_x_85) ;  /* 0x00000005001c7547 */ /* 0x000ff0000b800000 */
[----:B------:R-:W-:Y:S02]  /*3550*/  UIADD3 UR4, UPT, UPT, -UR5, URZ, URZ ;  /* 0x000000ff05047290 */ /* 0x000fe4000fffe1ff */
[----:B------:R-:W-:Y:S02]  /*3560*/  UPLOP3.LUT UP0, UPT, UPT, UPT, UPT, 0x80, 0x8 ;  /* 0x000000000008789c */ /* 0x000fe40003f0f070 */
[----:B------:R-:W-:-:S09]  /*3570*/  UISETP.GT.AND UP1, UPT, UR4, 0x3, UPT ;  /* 0x000000030400788c */ /* 0x000fd2000bf24270 */
[----:B------:R-:W-:Y:S05]  /*3580*/  BRA.U !UP1, `(.L_x_86) ;  /* 0x0000000109a07547 */ /* 0x000fea000b800000 */
[----:B------:R-:W-:-:S11]  /*3590*/  UPLOP3.LUT UP0, UPT, UPT, UPT, UPT, 0x40, 0x4 ;  /* 0x000000000004789c */ /* 0x000fd60003f0e870 */
.L_x_87:
[----:B------:R-:W-:Y:S04]  /*35a0*/  STL.U16 [UR18], RZ ;  /* 0x000000ffff007987 */ /* 0x000fe80008100412 */
[----:B------:R-:W2:Y:S04]  /*35b0*/  LDL.U16 R12, [R1+0x100] ;  /* 0x00010000010c7983 */ /* 0x000ea80000100400 */
[----:B------:R-:W-:Y:S04]  /*35c0*/  STL.U16 [UR18], RZ ;  /* 0x000000ffff007987 */ /* 0x000fe80008100412 */
[----:B0-----:R-:W3:Y:S04]  /*35d0*/  LDL.U16 R6, [R1+0x100] ;  /* 0x0001000001067983 */ /* 0x001ee80000100400 */
[----:B------:R-:W-:Y:S04]  /*35e0*/  STL.U16 [UR18], RZ ;  /* 0x000000ffff007987 */ /* 0x000fe80008100412 */
[----:B------:R-:W4:Y:S04]  /*35f0*/  LDL.U16 R8, [R1+0x100] ;  /* 0x0001000001087983 */ /* 0x000f280000100400 */
[----:B------:R-:W-:Y:S04]  /*3600*/  STL.U16 [UR18], RZ ;  /* 0x000000ffff007987 */ /* 0x000fe80008100412 */
[----:B------:R-:W4:Y:S01]  /*3610*/  LDL.U16 R10, [R1+0x100] ;  /* 0x00010000010a7983 */ /* 0x000f220000100400 */
[----:B------:R-:W-:-:S04]  /*3620*/  UIADD3 UR5, UPT, UPT, UR5, 0x4, URZ ;  /* 0x0000000405057890 */ /* 0x000fc8000fffe0ff */
[----:B------:R-:W-:Y:S01]  /*3630*/  UISETP.GE.AND UP1, UPT, UR5, -0x3, UPT ;  /* 0xfffffffd0500788c */ /* 0x000fe2000bf26270 */
[----:B--2---:R-:W0:Y:S08]  /*3640*/  I2F.S16 R3, R12 ;  /* 0x0000000c00037306 */ /* 0x004e300000101400 */
[----:B---3--:R-:W1:Y:S01]  /*3650*/  I2F.S16 R7, R6 ;  /* 0x0000000600077306 */ /* 0x008e620000101400 */
[----:B0----5:R-:W-:-:S07]  /*3660*/  FFMA R3, R0, R3, RZ ;  /* 0x0000000300037223 */ /* 0x021fce00000000ff */
[----:B----4-:R-:W0:Y:S01]  /*3670*/  I2F.S16 R9, R8 ;  /* 0x0000000800097306 */ /* 0x010e220000101400 */
[----:B------:R-:W-:Y:S01]  /*3680*/  FMNMX R3, R3, 32767, PT ;  /* 0x46fffe0003037809 */ /* 0x000fe20003800000 */
[----:B-1----:R-:W-:-:S06]  /*3690*/  FFMA R7, R0, R7, RZ ;  /* 0x0000000700077223 */ /* 0x002fcc00000000ff */
[----:B------:R-:W1:Y:S01]  /*36a0*/  I2F.S16 R11, R10 ;  /* 0x0000000a000b7306 */ /* 0x000e620000101400 */
[----:B------:R-:W-:Y:S02]  /*36b0*/  FMNMX R3, R3, -32768, !PT ;  /* 0xc700000003037809 */ /* 0x000fe40007800000 */
[----:B------:R-:W-:Y:S01]  /*36c0*/  FMNMX R7, R7, 32767, PT ;  /* 0x46fffe0007077809 */ /* 0x000fe20003800000 */
[----:B0-----:R-:W-:-:S03]  /*36d0*/  FFMA R9, R0, R9, RZ ;  /* 0x0000000900097223 */ /* 0x001fc600000000ff */
[----:B------:R-:W-:Y:S01]  /*36e0*/  FMNMX R7, R7, -32768, !PT ;  /* 0xc700000007077809 */ /* 0x000fe20007800000 */
[----:B------:R-:W0:Y:S01]  /*36f0*/  F2I.NTZ R3, R3 ;  /* 0x0000000300037305 */ /* 0x000e220000203100 */
[----:B------:R-:W-:Y:S01]  /*3700*/  FMNMX R6, R9, 32767, PT ;  /* 0x46fffe0009067809 */ /* 0x000fe20003800000 */
[----:B-1----:R-:W-:-:S03]  /*3710*/  FFMA R8, R0, R11, RZ ;  /* 0x0000000b00087223 */ /* 0x002fc600000000ff */
[----:B------:R-:W-:-:S03]  /*3720*/  FMNMX R6, R6, -32768, !PT ;  /* 0xc700000006067809 */ /* 0x000fc60007800000 */
[----:B------:R1:W2:Y:S01]  /*3730*/  F2I.NTZ R9, R7 ;  /* 0x0000000700097305 */ /* 0x0002a20000203100 */
[----:B------:R-:W-:-:S04]  /*3740*/  FMNMX R8, R8, 32767, PT ;  /* 0x46fffe0008087809 */ /* 0x000fc80003800000 */
[----:B------:R-:W-:-:S03]  /*3750*/  FMNMX R8, R8, -32768, !PT ;  /* 0xc700000008087809 */ /* 0x000fc60007800000 */
[----:B------:R3:W4:Y:S01]  /*3760*/  F2I.NTZ R11, R6 ;  /* 0x00000006000b7305 */ /* 0x0007220000203100 */
[----:B-1----:R-:W-:-:S07]  /*3770*/  MOV R7, R13 ;  /* 0x0000000d00077202 */ /* 0x002fce0000000f00 */
[----:B------:R-:W1:Y:S01]  /*3780*/  F2I.NTZ R15, R8 ;  /* 0x00000008000f7305 */ /* 0x000e620000203100 */
[----:B---3--:R-:W-:-:S04]  /*3790*/  MOV R6, R2 ;  /* 0x0000000200067202 */ /* 0x008fc80000000f00 */
[----:B------:R-:W-:Y:S01]  /*37a0*/  IADD3 R2, P0, PT, R6, 0x8, RZ ;  /* 0x0000000806027810 */ /* 0x000fe20007f1e0ff */
[----:B0-----:R0:W-:Y:S04]  /*37b0*/  STG.E.U16 desc[UR12][R6.64], R3 ;  /* 0x0000000306007986 */ /* 0x0011e8000c10150c */
[----:B--2---:R0:W-:Y:S01]  /*37c0*/  STG.E.U16 desc[UR12][R6.64+0x2], R9 ;  /* 0x0000020906007986 */ /* 0x0041e2000c10150c */
[----:B------:R-:W-:-:S03]  /*37d0*/  IMAD.X R13, RZ, RZ, R7, P0 ;  /* 0x000000ffff0d7224 */ /* 0x000fc600000e0607 */
[----:B----4-:R0:W-:Y:S04]  /*37e0*/  STG.E.U16 desc[UR12][R6.64+0x4], R11 ;  /* 0x0000040b06007986 */ /* 0x0101e8000c10150c */
[----:B-1----:R0:W-:Y:S01]  /*37f0*/  STG.E.U16 desc[UR12][R6.64+0x6], R15 ;  /* 0x0000060f06007986 */ /* 0x0021e2000c10150c */
[----:B------:R-:W-:Y:S05]  /*3800*/  BRA.U !UP1, `(.L_x_87) ;  /* 0xfffffffd09647547 */ /* 0x000fea000b83ffff */
.L_x_86:
[----:B------:R-:W-:-:S04]  /*3810*/  UIADD3 UR4, UPT, UPT, -UR5, URZ, URZ ;  /* 0x000000ff05047290 */ /* 0x000fc8000fffe1ff */
[----:B------:R-:W-:-:S09]  /*3820*/  UISETP.GT.AND UP1, UPT, UR4, 0x1, UPT ;  /* 0x000000010400788c */ /* 0x000fd2000bf24270 */
[----:B------:R-:W-:Y:S05]  /*3830*/  BRA.U !UP1, `(.L_x_88) ;  /* 0x0000000109587547 */ /* 0x000fea000b800000 */
[----:B------:R-:W-:Y:S04]  /*3840*/  STL.U16 [UR18], RZ ;  /* 0x000000ffff007987 */ /* 0x000fe80008100412 */
[----:B------:R-:W2:Y:S04]  /*3850*/  LDL.U16 R8, [R1+0x100] ;  /* 0x0001000001087983 */ /* 0x000ea80000100400 */
[----:B------:R-:W-:Y:S04]  /*3860*/  STL.U16 [UR18], RZ ;  /* 0x000000ffff007987 */ /* 0x000fe80008100412 */
[----:B0-----:R-:W3:Y:S01]  /*3870*/  LDL.U16 R6, [R1+0x100] ;  /* 0x0001000001067983 */ /* 0x001ee20000100400 */
[----:B------:R-:W-:Y:S01]  /*3880*/  MOV R9, R13 ;  /* 0x0000000d00097202 */ /* 0x000fe20000000f00 */
[----:B------:R-:W-:-:S02]  /*3890*/  UIADD3 UR5, UPT, UPT, UR5, 0x2, URZ ;  /* 0x0000000205057890 */ /* 0x000fc4000fffe0ff */
[----:B------:R-:W-:Y:S01]  /*38a0*/  UPLOP3.LUT UP0, UPT, UPT, UPT, UPT, 0x40, 0x4 ;  /* 0x000000000004789c */ /* 0x000fe20003f0e870 */
[----:B--2---:R0:W1:Y:S08]  /*38b0*/  I2F.S16 R3, R8 ;  /* 0x0000000800037306 */ /* 0x0040700000101400 */
[----:B---3--:R-:W2:Y:S01]  /*38c0*/  I2F.S16 R7, R6 ;  /* 0x0000000600077306 */ /* 0x008ea20000101400 */
[----:B0-----:R-:W-:-:S02]  /*38d0*/  MOV R8, R2 ;  /* 0x0000000200087202 */ /* 0x001fc40000000f00 */
[----:B------:R-:W-:Y:S01]  /*38e0*/  IADD3 R2, P0, PT, R2, 0x4, RZ ;  /* 0x0000000402027810 */ /* 0x000fe20007f1e0ff */
[----:B-1---5:R-:W-:-:S04]  /*38f0*/  FFMA R3, R0, R3, RZ ;  /* 0x0000000300037223 */ /* 0x022fc800000000ff */
[----:B------:R-:W-:Y:S01]  /*3900*/  IMAD.X R13, RZ, RZ, R13, P0 ;  /* 0x000000ffff0d7224 */ /* 0x000fe200000e060d */
[----:B------:R-:W-:Y:S01]  /*3910*/  FMNMX R3, R3, 32767, PT ;  /* 0x46fffe0003037809 */ /* 0x000fe20003800000 */
[----:B--2---:R-:W-:-:S03]  /*3920*/  FFMA R7, R0, R7, RZ ;  /* 0x0000000700077223 */ /* 0x004fc600000000ff */
[----:B------:R-:W-:Y:S02]  /*3930*/  FMNMX R3, R3, -32768, !PT ;  /* 0xc700000003037809 */ /* 0x000fe40007800000 */
[----:B------:R-:W-:-:S04]  /*3940*/  FMNMX R7, R7, 32767, PT ;  /* 0x46fffe0007077809 */ /* 0x000fc80003800000 */
[----:B------:R-:W0:Y:S01]  /*3950*/  F2I.NTZ R3, R3 ;  /* 0x0000000300037305 */ /* 0x000e220000203100 */
[----:B------:R-:W-:-:S07]  /*3960*/  FMNMX R7, R7, -32768, !PT ;  /* 0xc700000007077809 */ /* 0x000fce0007800000 */
[----:B------:R-:W1:Y:S01]  /*3970*/  F2I.NTZ R7, R7 ;  /* 0x0000000700077305 */ /* 0x000e620000203100 */
[----:B0-----:R2:W-:Y:S04]  /*3980*/  STG.E.U16 desc[UR12][R8.64], R3 ;  /* 0x0000000308007986 */ /* 0x0015e8000c10150c */
[----:B-1----:R2:W-:Y:S02]  /*3990*/  STG.E.U16 desc[UR12][R8.64+0x2], R7 ;  /* 0x0000020708007986 */ /* 0x0025e4000c10150c */
.L_x_88:
[----:B------:R-:W-:-:S09]  /*39a0*/  UISETP.NE.OR UP0, UPT, UR5, URZ, UP0 ;  /* 0x000000ff0500728c */ /* 0x000fd20008705670 */
[----:B------:R-:W-:Y:S05]  /*39b0*/  BRA.U !UP0, `(.L_x_80) ;  /* 0x0000001108007547 */ /* 0x000fea000b800000 */
.L_x_85:
[----:B------:R-:W-:Y:S04]  /*39c0*/  STL.U16 [UR18], RZ ;  /* 0x000000ffff007987 */ /* 0x000fe80008100412 */
[----:B01----:R-:W3:Y:S01]  /*39d0*/  LDL.U16 R6, [R1+0x100] ;  /* 0x0001000001067983 */ /* 0x003ee20000100400 */
[----:B--2---:R-:W-:Y:S01]  /*39e0*/  MOV R7, R13 ;  /* 0x0000000d00077202 */ /* 0x004fe20000000f00 */
[----:B------:R-:W-:-:S04]  /*39f0*/  UIADD3 UR5, UPT, UPT, UR5, 0x1, URZ ;  /* 0x0000000105057890 */ /* 0x000fc8000fffe0ff */
[----:B------:R-:W-:Y:S01]  /*3a00*/  UISETP.NE.AND UP0, UPT, UR5, URZ, UPT ;  /* 0x000000ff0500728c */ /* 0x000fe2000bf05270 */
[----:B---3--:R0:W1:Y:S02]  /*3a10*/  I2F.S16 R3, R6 ;  /* 0x0000000600037306 */ /* 0x0080640000101400 */
[----:B0-----:R-:W-:Y:S02]  /*3a20*/  MOV R6, R2 ;  /* 0x0000000200067202 */ /* 0x001fe40000000f00 */
[----:B------:R-:W-:Y:S01]  /*3a30*/  IADD3 R2, P0, PT, R2, 0x2, RZ ;  /* 0x0000000202027810 */ /* 0x000fe20007f1e0ff */
[----:B-1---5:R-:W-:-:S04]  /*3a40*/  FFMA R3, R0, R3, RZ ;  /* 0x0000000300037223 */ /* 0x022fc800000000ff */
[----:B------:R-:W-:Y:S01]  /*3a50*/  IMAD.X R13, RZ, RZ, R13, P0 ;  /* 0x000000ffff0d7224 */ /* 0x000fe200000e060d */
[----:B------:R-:W-:-:S04]  /*3a60*/  FMNMX R3, R3, 32767, PT ;  /* 0x46fffe0003037809 */ /* 0x000fc80003800000 */
[----:B------:R-:W-:-:S06]  /*3a70*/  FMNMX R3, R3, -32768, !PT ;  /* 0xc700000003037809 */ /* 0x000fcc0007800000 */
[----:B------:R-:W0:Y:S02]  /*3a80*/  F2I.NTZ R3, R3 ;  /* 0x0000000300037305 */ /* 0x000e240000203100 */
[----:B0-----:R1:W-:Y:S01]  /*3a90*/  STG.E.U16 desc[UR12][R6.64], R3 ;  /* 0x0000000306007986 */ /* 0x0013e2000c10150c */
[----:B------:R-:W-:Y:S05]  /*3aa0*/  BRA.U UP0, `(.L_x_85) ;  /* 0xfffffffd00c47547 */ /* 0x000fea000b83ffff */
[----:B------:R-:W-:Y:S05]  /*3ab0*/  BRA `(.L_x_80) ;  /* 0x0000000c00c07947 */ /* 0x000fea0003800000 */
.L_x_84:
[----:B------:R-:W-:Y:S01]  /*3ac0*/  ULOP3.LUT UR4, UR17, 0xf, URZ, 0xc0, !UPT ;  /* 0x0000000f11047892 */ /* 0x000fe2000f8ec0ff */
[----:B------:R-:W-:Y:S01]  /*3ad0*/  IADD3 R0, PT, PT, R1, 0x110, RZ ;  /* 0x0000011001007810 */ /* 0x000fe20007ffe0ff */
[----:B------:R-:W-:Y:S02]  /*3ae0*/  ULOP3.LUT UR8, UR17, 0x7, URZ, 0xc0, !UPT ;  /* 0x0000000711087892 */ /* 0x000fe4000f8ec0ff */
[----:B------:R-:W-:Y:S02]  /*3af0*/  ULOP3.LUT UR19, UR7, 0xf, URZ, 0xc0, !UPT ;  /* 0x0000000f07137892 */ /* 0x000fe4000f8ec0ff */
[----:B------:R-:W-:Y:S02]  /*3b00*/  ULOP3.LUT UR20, UR7, 0x7, URZ, 0xc0, !UPT ;  /* 0x0000000707147892 */ /* 0x000fe4000f8ec0ff */
[----:B------:R-:W-:Y:S02]  /*3b10*/  ULOP3.LUT UR10, UR7, 0xfffffff0, URZ, 0xc0, !UPT ;  /* 0xfffffff0070a7892 */ /* 0x000fe4000f8ec0ff */
[----:B------:R-:W-:-:S02]  /*3b20*/  ULOP3.LUT UR11, UR7, 0x3, URZ, 0xc0, !UPT ;  /* 0x00000003070b7892 */ /* 0x000fc4000f8ec0ff */
[----:B------:R-:W-:Y:S02]  /*3b30*/  ULOP3.LUT UR9, UR17, 0x7ffffff0, URZ, 0xc0, !UPT ;  /* 0x7ffffff011097892 */ /* 0x000fe4000f8ec0ff */
[----:B------:R-:W-:Y:S02]  /*3b40*/  UIADD3 UR4, UPT, UPT, UR4, -0x1, URZ ;  /* 0xffffffff04047890 */ /* 0x000fe4000fffe0ff */
[----:B------:R-:W-:Y:S02]  /*3b50*/  UIADD3 UR7, UPT, UPT, UR8, -0x1, URZ ;  /* 0xffffffff08077890 */ /* 0x000fe4000fffe0ff */
[----:B------:R-:W-:Y:S02]  /*3b60*/  UIADD3 UR16, UPT, UPT, UR19, -0x1, URZ ;  /* 0xffffffff13107890 */ /* 0x000fe4000fffe0ff */
[----:B------:R-:W-:Y:S02]  /*3b70*/  UIADD3 UR21, UPT, UPT, UR20, -0x1, URZ ;  /* 0xffffffff14157890 */ /* 0x000fe4000fffe0ff */
[----:B------:R-:W-:-:S02]  /*3b80*/  UIADD3 UR8, UPT, UPT, -UR9, URZ, URZ ;  /* 0x000000ff09087290 */ /* 0x000fc4000fffe1ff */
[----:B------:R-:W-:Y:S02]  /*3b90*/  UISETP.GE.U32.AND UP0, UPT, UR4, 0x7, UPT ;  /* 0x000000070400788c */ /* 0x000fe4000bf06070 */
[----:B------:R-:W-:Y:S02]  /*3ba0*/  UISETP.GE.U32.AND UP1, UPT, UR7, 0x3, UPT ;  /* 0x000000030700788c */ /* 0x000fe4000bf26070 */
[----:B------:R-:W-:Y:S02]  /*3bb0*/  UISETP.GE.U32.AND UP2, UPT, UR16, 0x7, UPT ;  /* 0x000000071000788c */ /* 0x000fe4000bf46070 */
[----:B------:R-:W-:-:S11]  /*3bc0*/  UISETP.GE.U32.AND UP3, UPT, UR21, 0x3, UPT ;  /* 0x000000031500788c */ /* 0x000fd6000bf66070 */
.L_x_99:
[----:B------:R-:W-:Y:S01]  /*3bd0*/  UISETP.GE.U32.AND UP4, UPT, UR17, 0x10, UPT ;  /* 0x000000101100788c */ /* 0x000fe2000bf86070 */
[----:B------:R-:W-:-:S08]  /*3be0*/  UMOV UR4, URZ ;  /* 0x000000ff00047c82 */ /* 0x000fd00008000000 */
[----:B------:R-:W-:Y:S05]  /*3bf0*/  BRA.U !UP4, `(.L_x_89) ;  /* 0x000000010c587547 */ /* 0x000fea000b800000 */
[----:B0123--:R-:W-:Y:S01]  /*3c00*/  MOV R3, R0 ;  /* 0x0000000000037202 */ /* 0x00ffe20000000f00 */
[----:B------:R-:W-:-:S06]  /*3c10*/  UMOV UR4, UR8 ;  /* 0x0000000800047c82 */ /* 0x000fcc0008000000 */
.L_x_90:
[----:B------:R-:W2:Y:S04]  /*3c20*/  LDL.U16 R12, [R3+-0xe] ;  /* 0xfffff200030c7983 */ /* 0x000ea80000100400 */
[----:B------:R-:W2:Y:S04]  /*3c30*/  LDL R13, [R3+-0xc] ;  /* 0xfffff400030d7983 */ /* 0x000ea80000100800 */
[----:B------:R-:W3:Y:S04]  /*3c40*/  LDL.64 R14, [R3+-0x8] ;  /* 0xfffff800030e7983 */ /* 0x000ee80000100a00 */
[----:B------:R-:W5:Y:S04]  /*3c50*/  LDL.128 R8, [R3] ;  /* 0x0000000003087983 */ /* 0x000f680000100c00 */
[----:B----4-:R-:W4:Y:S01]  /*3c60*/  LDL.U16 R2, [R3+0x10] ;  /* 0x0000100003027983 */ /* 0x010f220000100400 */
[----:B------:R-:W-:-:S04]  /*3c70*/  UIADD3 UR4, UPT, UPT, UR4, 0x10, URZ ;  /* 0x0000001004047890 */ /* 0x000fc8000fffe0ff */
[----:B------:R-:W-:Y:S01]  /*3c80*/  UISETP.NE.AND UP4, UPT, UR4, URZ, UPT ;  /* 0x000000ff0400728c */ /* 0x000fe2000bf85270 */
[----:B--2---:R-:W-:Y:S02]  /*3c90*/  PRMT R12, R12, 0x5410, R13 ;  /* 0x000054100c0c7816 */ /* 0x004fe4000000000d */
[----:B---3--:R-:W-:Y:S02]  /*3ca0*/  PRMT R13, R13, 0x5432, R14 ;  /* 0x000054320d0d7816 */ /* 0x008fe4000000000e */
[----:B------:R-:W-:Y:S02]  /*3cb0*/  PRMT R14, R14, 0x5432, R15 ;  /* 0x000054320e0e7816 */ /* 0x000fe4000000000f */
[----:B-----5:R-:W-:Y:S02]  /*3cc0*/  PRMT R15, R15, 0x5432, R8 ;  /* 0x000054320f0f7816 */ /* 0x020fe40000000008 */
[----:B------:R-:W-:Y:S02]  /*3cd0*/  PRMT R8, R8, 0x5432, R9 ;  /* 0x0000543208087816 */ /* 0x000fe40000000009 */
[----:B------:R-:W-:Y:S01]  /*3ce0*/  PRMT R9, R9, 0x5432, R10 ;  /* 0x0000543209097816 */ /* 0x000fe2000000000a */
[----:B------:R-:W-:Y:S01]  /*3cf0*/  STL.128 [R3+-0x10], R12 ;  /* 0xfffff00c03007387 */ /* 0x000fe20000100c00 */
[----:B------:R-:W-:-:S02]  /*3d00*/  PRMT R10, R10, 0x5432, R11 ;  /* 0x000054320a0a7816 */ /* 0x000fc4000000000b */
[----:B----4-:R-:W-:-:S05]  /*3d10*/  PRMT R11, R11, 0x5432, R2 ;  /* 0x000054320b0b7816 */ /* 0x010fca0000000002 */
[----:B------:R0:W-:Y:S02]  /*3d20*/  STL.128 [R3], R8 ;  /* 0x0000000803007387 */ /* 0x0001e40000100c00 */
[----:B0-----:R-:W-:Y:S01]  /*3d30*/  VIADD R3, R3, 0x20 ;  /* 0x0000002003037836 */ /* 0x001fe20000000000 */
[----:B------:R-:W-:Y:S06]  /*3d40*/  BRA.U UP4, `(.L_x_90) ;  /* 0xfffffffd04b47547 */ /* 0x000fec000b83ffff */
[----:B------:R-:W-:-:S05]  /*3d50*/  UMOV UR4, UR9 ;  /* 0x0000000900047c82 */ /* 0x000fca0008000000 */
.L_x_89:
[----:B------:R-:W-:-:S04]  /*3d60*/  ULOP3.LUT UR7, UR17, 0xf, URZ, 0xc0, !UPT ;  /* 0x0000000f11077892 */ /* 0x000fc8000f8ec0ff */
[----:B------:R-:W-:-:S09]  /*3d70*/  UISETP.NE.AND UP4, UPT, UR7, URZ, UPT ;  /* 0x000000ff0700728c */ /* 0x000fd2000bf85270 */
[----:B------:R-:W-:Y:S05]  /*3d80*/  BRA.U !UP4, `(.L_x_91) ;  /* 0x000000010cbc7547 */ /* 0x000fea000b800000 */
[----:B------:R-:W-:-:S04]  /*3d90*/  ULOP3.LUT UR7, UR17, 0x7, URZ, 0xc0, !UPT ;  /* 0x0000000711077892 */ /* 0x000fc8000f8ec0ff */
[----:B------:R-:W-:Y:S01]  /*3da0*/  UISETP.NE.AND UP4, UPT, UR7, URZ, UPT ;  /* 0x000000ff0700728c */ /* 0x000fe2000bf85270 */
[----:B------:R-:W-:Y:S10]  /*3db0*/  BRA.U !UP0, `(.L_x_92) ;  /* 0x0000000108487547 */ /* 0x000ff4000b800000 */
[----:B------:R-:W-:-:S09]  /*3dc0*/  ULEA UR7, UR4, UR6, 0x1 ;  /* 0x0000000604077291 */ /* 0x000fd2000f8e08ff */
[----:B0-234-:R-:W2:Y:S04]  /*3dd0*/  LDL.U16 R2, [UR7+0x2] ;  /* 0x00000207ff027983 */ /* 0x01dea80008100400 */
[----:B-1----:R-:W3:Y:S04]  /*3de0*/  LDL.U16 R3, [UR7+0x4] ;  /* 0x00000407ff037983 */ /* 0x002ee80008100400 */
[----:B------:R-:W4:Y:S04]  /*3df0*/  LDL.U16 R6, [UR7+0x6] ;  /* 0x00000607ff067983 */ /* 0x000f280008100400 */
[----:B------:R-:W5:Y:S04]  /*3e00*/  LDL.U16 R7, [UR7+0x8] ;  /* 0x00000807ff077983 */ /* 0x000f680008100400 */
[----:B------:R-:W5:Y:S04]  /*3e10*/  LDL.U16 R8, [UR7+0xa] ;  /* 0x00000a07ff087983 */ /* 0x000f680008100400 */
        /* <DEDUP_REMOVED lines=12> */
.L_x_92:
        /* <DEDUP_REMOVED lines=8> */
[----:B------:R-:W5:Y:S01]  /*3f60*/  LDL.U16 R7, [UR7+0x8] ;  /* 0x00000807ff077983 */ /* 0x000f620008100400 */
[----:B------:R-:W-:-:S03]  /*3f70*/  UIADD3 UR4, UPT, UPT, UR4, 0x4, URZ ;  /* 0x0000000404047890 */ /* 0x000fc6000fffe0ff */
[----:B--2---:R0:W-:Y:S04]  /*3f80*/  STL.U16 [UR7], R2 ;  /* 0x00000002ff007987 */ /* 0x0041e80008100407 */
[----:B---3--:R0:W-:Y:S04]  /*3f90*/  STL.U16 [UR7+0x2], R3 ;  /* 0x00000203ff007987 */ /* 0x0081e80008100407 */
[----:B----4-:R0:W-:Y:S04]  /*3fa0*/  STL.U16 [UR7+0x4], R6 ;  /* 0x00000406ff007987 */ /* 0x0101e80008100407 */
[----:B-----5:R0:W-:Y:S02]  /*3fb0*/  STL.U16 [UR7+0x6], R7 ;  /* 0x00000607ff007987 */ /* 0x0201e40008100407 */
.L_x_93:
[----:B------:R-:W-:Y:S05]  /*3fc0*/  BRA.U !UP4, `(.L_x_91) ;  /* 0x000000010c2c7547 */ /* 0x000fea000b800000 */
[----:B------:R-:W-:-:S09]  /*3fd0*/  ULEA UR4, UR4, UR6, 0x1 ;  /* 0x0000000604047291 */ /* 0x000fd2000f8e08ff */
[----:B0-234-:R-:W2:Y:S01]  /*3fe0*/  LDL.U16 R2, [UR4+0x2] ;  /* 0x00000204ff027983 */ /* 0x01dea20008100400 */
[----:B------:R-:W-:-:S03]  /*3ff0*/  UISETP.NE.AND UP4, UPT, UR16, 0x1, UPT ;  /* 0x000000011000788c */ /* 0x000fc6000bf85270 */
[----:B--2---:R0:W-:Y:S06]  /*4000*/  STL.U16 [UR4], R2 ;  /* 0x00000002ff007987 */ /* 0x0041ec0008100404 */
[----:B------:R-:W-:Y:S05]  /*4010*/  BRA.U !UP4, `(.L_x_91) ;  /* 0x000000010c187547 */ /* 0x000fea000b800000 */
[----:B0-----:R-:W2:Y:S01]  /*4020*/  LDL.U16 R2, [UR4+0x4] ;  /* 0x00000404ff027983 */ /* 0x001ea20008100400 */
[----:B------:R-:W-:-:S03]  /*4030*/  UISETP.NE.AND UP4, UPT, UR16, 0x2, UPT ;  /* 0x000000021000788c */ /* 0x000fc6000bf85270 */
[----:B--2---:R0:W-:Y:S06]  /*4040*/  STL.U16 [UR4+0x2], R2 ;  /* 0x00000202ff007987 */ /* 0x0041ec0008100404 */
[----:B------:R-:W-:Y:S05]  /*4050*/  BRA.U !UP4, `(.L_x_91) ;  /* 0x000000010c087547 */ /* 0x000fea000b800000 */
[----:B0-----:R-:W2:Y:S04]  /*4060*/  LDL.U16 R2, [UR4+0x6] ;  /* 0x00000604ff027983 */ /* 0x001ea80008100400 */
[----:B--2---:R0:W-:Y:S02]  /*4070*/  STL.U16 [UR4+0x4], R2 ;  /* 0x00000402ff007987 */ /* 0x0041e40008100404 */
.L_x_91:
[----:B------:R-:W-:Y:S01]  /*4080*/  STL.U16 [UR18], RZ ;  /* 0x000000ffff007987 */ /* 0x000fe20008100412 */
[----:B------:R-:W-:Y:S01]  /*4090*/  UISETP.GE.U32.AND UP4, UPT, UR17, 0xf, UPT ;  /* 0x0000000f1100788c */ /* 0x000fe2000bf86070 */
[----:B------:R-:W-:Y:S01]  /*40a0*/  HFMA2 R24, -RZ, RZ, 0, 0 ;  /* 0x00000000ff187431 */ /* 0x000fe200000001ff */
[----:B------:R-:W-:-:S07]  /*40b0*/  UMOV UR4, URZ ;  /* 0x000000ff00047c82 */ /* 0x000fce0008000000 */
[----:B------:R-:W-:Y:S05]  /*40c0*/  BRA.U !UP4, `(.L_x_94) ;  /* 0x000000010cec7547 */ /* 0x000fea000b800000 */
[----:B------:R-:W-:Y:S01]  /*40d0*/  MOV R24, RZ ;  /* 0x000000ff00187202 */ /* 0x000fe20000000f00 */
[----:B------:R-:W-:-:S06]  /*40e0*/  UMOV UR4, URZ ;  /* 0x000000ff00047c82 */ /* 0x000fcc0008000000 */
.L_x_95:
[----:B------:R-:W-:Y:S02]  /*40f0*/  ULEA UR16, UR4, UR6, 0x1 ;  /* 0x0000000604107291 */ /* 0x000fe4000f8e08ff */
[----:B------:R-:W-:-:S07]  /*4100*/  UIADD3 UR7, UPT, UPT, UR17, -UR4, URZ ;  /* 0x8000000411077290 */ /* 0x000fce000fffe0ff */
[----:B0123--:R-:W2:Y:S01]  /*4110*/  LDL.128 R8, [UR16] ;  /* 0x00000010ff087983 */ /* 0x00fea20008100c00 */
[----:B------:R-:W-:-:S03]  /*4120*/  ULEA UR7, UR7, UR15, 0x2 ;  /* 0x0000000f07077291 */ /* 0x000fc6000f8e10ff */
[----:B------:R-:W3:Y:S06]  /*4130*/  LDL.128 R12, [UR16+0x10] ;  /* 0x00001010ff0c7983 */ /* 0x000eec0008100c00 */
[----:B------:R-:W5:Y:S04]  /*4140*/  LDL R21, [UR7] ;  /* 0x00000007ff157983 */ /* 0x000f680008100800 */
[----:B------:R-:W3:Y:S04]  /*4150*/  LDL R26, [UR7+-0x4] ;  /* 0xfffffc07ff1a7983 */ /* 0x000ee80008100800 */
[----:B------:R-:W3:Y:S04]  /*4160*/  LDL R25, [UR7+-0x8] ;  /* 0xfffff807ff197983 */ /* 0x000ee80008100800 */
[----:B----4-:R-:W4:Y:S04]  /*4170*/  LDL R2, [UR7+-0xc] ;  /* 0xfffff407ff027983 */ /* 0x010f280008100800 */
[----:B------:R-:W4:Y:S04]  /*4180*/  LDL R3, [UR7+-0x10] ;  /* 0xfffff007ff037983 */ /* 0x000f280008100800 */
[----:B------:R-:W4:Y:S04]  /*4190*/  LDL R6, [UR7+-0x14] ;  /* 0xffffec07ff067983 */ /* 0x000f280008100800 */
[----:B------:R-:W4:Y:S04]  /*41a0*/  LDL R7, [UR7+-0x18] ;  /* 0xffffe807ff077983 */ /* 0x000f280008100800 */
[----:B------:R-:W4:Y:S04]  /*41b0*/  LDL R16, [UR7+-0x1c] ;  /* 0xffffe407ff107983 */ /* 0x000f280008100800 */
[----:B------:R-:W4:Y:S04]  /*41c0*/  LDL R17, [UR7+-0x20] ;  /* 0xffffe007ff117983 */ /* 0x000f280008100800 */
[----:B------:R-:W4:Y:S04]  /*41d0*/  LDL R18, [UR7+-0x24] ;  /* 0xffffdc07ff127983 */ /* 0x000f280008100800 */
[----:B------:R-:W4:Y:S04]  /*41e0*/  LDL R19, [UR7+-0x28] ;  /* 0xffffd807ff137983 */ /* 0x000f280008100800 */
[----:B------:R-:W4:Y:S04]  /*41f0*/  LDL R20, [UR7+-0x2c] ;  /* 0xffffd407ff147983 */ /* 0x000f280008100800 */
[----:B------:R-:W4:Y:S01]  /*4200*/  LDL R23, [UR7+-0x30] ;  /* 0xffffd007ff177983 */ /* 0x000f220008100800 */
[----:B--2---:R-:W5:Y:S02]  /*4210*/  I2F.S16 R22, R8 ;  /* 0x0000000800167306 */ /* 0x004f640000101400 */
[----:B-----5:R-:W-:-:S02]  /*4220*/  FFMA R27, R21, R22, R24 ;  /* 0x00000016151b7223 */ /* 0x020fc40000000018 */
[----:B------:R-:W2:Y:S04]  /*4230*/  LDL R22, [UR7+-0x34] ;  /* 0xffffcc07ff167983 */ /* 0x000ea80008100800 */
[----:B------:R-:W5:Y:S04]  /*4240*/  LDL R21, [UR7+-0x38] ;  /* 0xffffc807ff157983 */ /* 0x000f680008100800 */
[----:B------:R-:W5:Y:S01]  /*4250*/  LDL R24, [UR7+-0x3c] ;  /* 0xffffc407ff187983 */ /* 0x000f620008100800 */
[----:B------:R-:W3:Y:S02]  /*4260*/  I2F.S16 R28, R8.H1 ;  /* 0x10000008001c7306 */ /* 0x000ee40000101400 */
[----:B---3--:R-:W-:-:S06]  /*4270*/  FFMA R26, R26, R28, R27 ;  /* 0x0000001c1a1a7223 */ /* 0x008fcc000000001b */
[----:B------:R-:W0:Y:S08]  /*4280*/  I2F.S16 R27, R9 ;  /* 0x00000009001b7306 */ /* 0x000e300000101400 */
[----:B------:R-:W4:Y:S01]  /*4290*/  I2F.S16 R29, R9.H1 ;  /* 0x10000009001d7306 */ /* 0x000f220000101400 */
[----:B0-----:R-:W-:-:S07]  /*42a0*/  FFMA R28, R25, R27, R26 ;  /* 0x0000001b191c7223 */ /* 0x001fce000000001a */
[----:B------:R-:W0:Y:S08]  /*42b0*/  I2F.S16 R26, R10 ;  /* 0x0000000a001a7306 */ /* 0x000e300000101400 */
[----:B------:R4:W1:Y:S08]  /*42c0*/  I2F.S16 R25, R10.H1 ;  /* 0x1000000a00197306 */ /* 0x0008700000101400 */
[----:B------:R-:W3:Y:S01]  /*42d0*/  I2F.S16 R8, R11 ;  /* 0x0000000b00087306 */ /* 0x000ee20000101400 */
[----:B----4-:R-:W-:-:S04]  /*42e0*/  FFMA R10, R2, R29, R28 ;  /* 0x0000001d020a7223 */ /* 0x010fc8000000001c */
[----:B0-----:R-:W-:-:S03]  /*42f0*/  FFMA R26, R3, R26, R10 ;  /* 0x0000001a031a7223 */ /* 0x001fc6000000000a */
        /* <DEDUP_REMOVED lines=12> */
[----:B------:R-:W2:Y:S01]  /*43c0*/  I2F.S16 R7, R14.H1 ;  /* 0x1000000e00077306 */ /* 0x000ea20000101400 */
[----:B-1----:R-:W-:Y:S01]  /*43d0*/  FFMA R20, R20, R3, R19 ;  /* 0x0000000314147223 */ /* 0x002fe20000000013 */
[----:B------:R-:W-:-:S06]  /*43e0*/  UIADD3 UR4, UPT, UPT, UR4, 0x10, URZ ;  /* 0x0000001004047890 */ /* 0x000fcc000fffe0ff */
[----:B------:R-:W5:Y:S01]  /*43f0*/  I2F.S16 R2, R15 ;  /* 0x0000000f00027306 */ /* 0x000f620000101400 */
[----:B---3--:R-:W-:Y:S01]  /*4400*/  FFMA R23, R23, R6, R20 ;  /* 0x0000000617177223 */ /* 0x008fe20000000014 */
[----:B------:R-:W-:-:S06]  /*4410*/  UISETP.NE.AND UP4, UPT, UR4, UR10, UPT ;  /* 0x0000000a0400728c */ /* 0x000fcc000bf85270 */
[----:B------:R-:W0:Y:S01]  /*4420*/  I2F.S16 R3, R15.H1 ;  /* 0x1000000f00037306 */ /* 0x000e220000101400 */
[----:B--2---:R-:W-:-:S04]  /*4430*/  FFMA R22, R22, R7, R23 ;  /* 0x0000000716167223 */ /* 0x004fc80000000017 */
[----:B-----5:R-:W-:-:S04]  /*4440*/  FFMA R21, R21, R2, R22 ;  /* 0x0000000215157223 */ /* 0x020fc80000000016 */
[----:B0-----:R-:W-:Y:S01]  /*4450*/  FFMA R24, R24, R3, R21 ;  /* 0x0000000318187223 */ /* 0x001fe20000000015 */
[----:B------:R-:W-:Y:S06]  /*4460*/  BRA.U UP4, `(.L_x_95) ;  /* 0xfffffffd04207547 */ /* 0x000fec000b83ffff */
[----:B------:R-:W-:-:S05]  /*4470*/  UMOV UR4, UR10 ;  /* 0x0000000a00047c82 */ /* 0x000fca0008000000 */
.L_x_94:
[----:B------:R-:W-:-:S09]  /*4480*/  UISETP.NE.AND UP4, UPT, UR19, URZ, UPT ;  /* 0x000000ff1300728c */ /* 0x000fd2000bf85270 */
[----:B------:R-:W-:Y:S05]  /*4490*/  BRA.U !UP4, `(.L_x_96) ;  /* 0x000000050c207547 */ /* 0x000fea000b800000 */
[----:B------:R-:W-:Y:S01]  /*44a0*/  UISETP.NE.AND UP4, UPT, UR20, URZ, UPT ;  /* 0x000000ff1400728c */ /* 0x000fe2000bf85270 */
[----:B------:R-:W-:Y:S10]  /*44b0*/  BRA.U !UP2, `(.L_x_97) ;  /* 0x000000010a787547 */ /* 0x000ff4000b800000 */
[----:B------:R-:W-:Y:S02]  /*44c0*/  ULEA UR16, UR4, UR6, 0x1 ;  /* 0x0000000604107291 */ /* 0x000fe4000f8e08ff */
[----:B------:R-:W-:-:S07]  /*44d0*/  UIADD3 UR7, UPT, UPT, UR17, -UR4, URZ ;  /* 0x8000000411077290 */ /* 0x000fce000fffe0ff */
[----:B0-----:R-:W5:Y:S01]  /*44e0*/  LDL.64 R6, [UR16] ;  /* 0x00000010ff067983 */ /* 0x001f620008100a00 */
[----:B------:R-:W-:-:S03]  /*44f0*/  ULEA UR7, UR7, UR15, 0x2 ;  /* 0x0000000f07077291 */ /* 0x000fc6000f8e10ff */
[----:B-1234-:R-:W2:Y:S06]  /*4500*/  LDL.64 R2, [UR16+0x8] ;  /* 0x00000810ff027983 */ /* 0x01eeac0008100a00 */
[----:B------:R-:W3:Y:S04]  /*4510*/  LDL R11, [UR7] ;  /* 0x00000007ff0b7983 */ /* 0x000ee80008100800 */
[----:B------:R-:W4:Y:S04]  /*4520*/  LDL R13, [UR7+-0x4] ;  /* 0xfffffc07ff0d7983 */ /* 0x000f280008100800 */
[----:B------:R-:W2:Y:S04]  /*4530*/  LDL R15, [UR7+-0x8] ;  /* 0xfffff807ff0f7983 */ /* 0x000ea80008100800 */
[----:B------:R-:W2:Y:S04]  /*4540*/  LDL R17, [UR7+-0xc] ;  /* 0xfffff407ff117983 */ /* 0x000ea80008100800 */
[----:B------:R-:W2:Y:S04]  /*4550*/  LDL R19, [UR7+-0x10] ;  /* 0xfffff007ff137983 */ /* 0x000ea80008100800 */
[----:B------:R-:W2:Y:S04]  /*4560*/  LDL R21, [UR7+-0x14] ;  /* 0xffffec07ff157983 */ /* 0x000ea80008100800 */
[----:B------:R-:W2:Y:S04]  /*4570*/  LDL R9, [UR7+-0x18] ;  /* 0xffffe807ff097983 */ /* 0x000ea80008100800 */
[----:B------:R-:W2:Y:S01]  /*4580*/  LDL R8, [UR7+-0x1c] ;  /* 0xffffe407ff087983 */ /* 0x000ea20008100800 */
[----:B------:R-:W-:Y:S01]  /*4590*/  UIADD3 UR4, UPT, UPT, UR4, 0x8, URZ ;  /* 0x0000000804047890 */ /* 0x000fe2000fffe0ff */
[----:B-----5:R-:W3:Y:S08]  /*45a0*/  I2F.S16 R10, R6 ;  /* 0x00000006000a7306 */ /* 0x020ef00000101400 */
[----:B------:R-:W4:Y:S01]  /*45b0*/  I2F.S16 R12, R6.H1 ;  /* 0x10000006000c7306 */ /* 0x000f220000101400 */
[----:B---3--:R-:W-:-:S07]  /*45c0*/  FFMA R10, R11, R10, R24 ;  /* 0x0000000a0b0a7223 */ /* 0x008fce0000000018 */
[----:B------:R-:W2:Y:S01]  /*45d0*/  I2F.S16 R14, R7 ;  /* 0x00000007000e7306 */ /* 0x000ea20000101400 */
[----:B----4-:R-:W-:-:S07]  /*45e0*/  FFMA R10, R13, R12, R10 ;  /* 0x0000000c0d0a7223 */ /* 0x010fce000000000a */
[----:B------:R-:W0:Y:S01]  /*45f0*/  I2F.S16 R16, R7.H1 ;  /* 0x1000000700107306 */ /* 0x000e220000101400 */
[----:B--2---:R-:W-:-:S07]  /*4600*/  FFMA R10, R15, R14, R10 ;  /* 0x0000000e0f0a7223 */ /* 0x004fce000000000a */
        /* <DEDUP_REMOVED lines=9> */
.L_x_97:
[----:B------:R-:W-:Y:S05]  /*46a0*/  BRA.U !UP4, `(.L_x_96) ;  /* 0x000000010c9c7547 */ /* 0x000fea000b800000 */
[----:B------:R-:W-:Y:S01]  /*46b0*/  UISETP.NE.AND UP4, UPT, UR11, URZ, UPT ;  /* 0x000000ff0b00728c */ /* 0x000fe2000bf85270 */
[----:B------:R-:W-:Y:S10]  /*46c0*/  BRA.U !UP3, `(.L_x_98) ;  /* 0x000000010b447547 */ /* 0x000ff4000b800000 */
[----:B------:R-:W-:-:S09]  /*46d0*/  ULEA UR7, UR4, UR6, 0x1 ;  /* 0x0000000604077291 */ /* 0x000fd2000f8e08ff */
[----:B0-----:R-:W4:Y:S01]  /*46e0*/  LDL.64 R6, [UR7] ;  /* 0x00000007ff067983 */ /* 0x001f220008100a00 */
[----:B------:R-:W-:-:S04]  /*46f0*/  UIADD3 UR7, UPT, UPT, UR17, -UR4, URZ ;  /* 0x8000000411077290 */ /* 0x000fc8000fffe0ff */
[----:B------:R-:W-:-:S09]  /*4700*/  ULEA UR7, UR7, UR15, 0x2 ;  /* 0x0000000f07077291 */ /* 0x000fd2000f8e10ff */
[----:B-123--:R-:W2:Y:S04]  /*4710*/  LDL R3, [UR7] ;  /* 0x00000007ff037983 */ /* 0x00eea80008100800 */
[----:B------:R-:W3:Y:S04]  /*4720*/  LDL R9, [UR7+-0x4] ;  /* 0xfffffc07ff097983 */ /* 0x000ee80008100800 */
[----:B------:R-:W5:Y:S04]  /*4730*/  LDL R11, [UR7+-0x8] ;  /* 0xfffff807ff0b7983 */ /* 0x000f680008100800 */
[----:B------:R-:W5:Y:S01]  /*4740*/  LDL R13, [UR7+-0xc] ;  /* 0xfffff407ff0d7983 */ /* 0x000f620008100800 */
[----:B------:R-:W-:Y:S01]  /*4750*/  UIADD3 UR4, UPT, UPT, UR4, 0x4, URZ ;  /* 0x0000000404047890 */ /* 0x000fe2000fffe0ff */
[----:B----4-:R-:W2:Y:S08]  /*4760*/  I2F.S16 R2, R6 ;  /* 0x0000000600027306 */ /* 0x010eb00000101400 */
[----:B------:R-:W3:Y:S01]  /*4770*/  I2F.S16 R8, R6.H1 ;  /* 0x1000000600087306 */ /* 0x000ee20000101400 */
[----:B--2---:R-:W-:-:S07]  /*4780*/  FFMA R2, R3, R2, R24 ;  /* 0x0000000203027223 */ /* 0x004fce0000000018 */
[----:B------:R-:W5:Y:S01]  /*4790*/  I2F.S16 R10, R7 ;  /* 0x00000007000a7306 */ /* 0x000f620000101400 */
[----:B---3--:R-:W-:-:S07]  /*47a0*/  FFMA R2, R9, R8, R2 ;  /* 0x0000000809027223 */ /* 0x008fce0000000002 */
[----:B------:R-:W0:Y:S01]  /*47b0*/  I2F.S16 R12, R7.H1 ;  /* 0x10000007000c7306 */ /* 0x000e220000101400 */
[----:B-----5:R-:W-:-:S04]  /*47c0*/  FFMA R2, R11, R10, R2 ;  /* 0x0000000a0b027223 */ /* 0x020fc80000000002 */
[----:B0-----:R-:W-:-:S07]  /*47d0*/  FFMA R24, R13, R12, R2 ;  /* 0x0000000c0d187223 */ /* 0x001fce0000000002 */
.L_x_98:
[----:B------:R-:W-:Y:S05]  /*47e0*/  BRA.U !UP4, `(.L_x_96) ;  /* 0x000000010c4c7547 */ /* 0x000fea000b800000 */
[----:B------:R-:W-:Y:S02]  /*47f0*/  ULEA UR7, UR4, UR6, 0x1 ;  /* 0x0000000604077291 */ /* 0x000fe4000f8e08ff */
[----:B------:R-:W-:-:S07]  /*4800*/  UIADD3 UR4, UPT, UPT, UR17, -UR4, URZ ;  /* 0x8000000411047290 */ /* 0x000fce000fffe0ff */
[----:B0-234-:R-:W2:Y:S01]  /*4810*/  LDL.U16 R2, [UR7] ;  /* 0x00000007ff027983 */ /* 0x01dea20008100400 */
[----:B------:R-:W-:-:S09]  /*4820*/  ULEA UR4, UR4, UR15, 0x2 ;  /* 0x0000000f04047291 */ /* 0x000fd2000f8e10ff */
[----:B-1----:R-:W3:Y:S01]  /*4830*/  LDL R3, [UR4] ;  /* 0x00000004ff037983 */ /* 0x002ee20008100800 */
        /* <DEDUP_REMOVED lines=14> */
.L_x_96:
[----:B------:R-:W-:Y:S01]  /*4920*/  FMNMX R24, R24, 32767, PT ;  /* 0x46fffe0018187809 */ /* 0x000fe20003800000 */
[----:B0123--:R-:W-:Y:S01]  /*4930*/  IMAD.U32 R3, RZ, RZ, UR5 ;  /* 0x00000005ff037e24 */ /* 0x00ffe2000f8e00ff */
[----:B------:R-:W-:Y:S02]  /*4940*/  UIADD3 UR5, UPT, UPT, UR5, 0x1, URZ ;  /* 0x0000000105057890 */ /* 0x000fe4000fffe0ff */
[----:B------:R-:W-:Y:S02]  /*4950*/  FMNMX R24, R24, -32768, !PT ;  /* 0xc700000018187809 */ /* 0x000fe40007800000 */
[----:B----4-:R-:W-:Y:S01]  /*4960*/  LEA R2, P0, R3, R4, 0x1 ;  /* 0x0000000403027211 */ /* 0x010fe200078008ff */
[----:B------:R-:W-:Y:S01]  /*4970*/  UISETP.NE.AND UP4, UPT, UR5, UR14, UPT ;  /* 0x0000000e0500728c */ /* 0x000fe2000bf85270 */
[----:B------:R-:W0:Y:S02]  /*4980*/  F2I.NTZ R7, R24 ;  /* 0x0000001800077305 */ /* 0x000e240000203100 */
[----:B------:R-:W-:-:S05]  /*4990*/  IADD3.X R3, PT, PT, RZ, R5, RZ, P0, !PT ;  /* 0x00000005ff037210 */ /* 0x000fca00007fe4ff */
[----:B0-----:R0:W-:Y:S01]  /*49a0*/  STG.E.U16 desc[UR12][R2.64], R7 ;  /* 0x0000000702007986 */ /* 0x0011e2000c10150c */
[----:B------:R-:W-:Y:S05]  /*49b0*/  BRA.U UP4, `(.L_x_99) ;  /* 0xfffffff104847547 */ /* 0x000fea000b83ffff */
.L_x_80:
[----:B0123--:R-:W-:Y:S01]  /*49c0*/  MOV R3, UR14 ;  /* 0x0000000e00037c02 */ /* 0x00ffe20008000f00 */
[----:B------:R-:W-:Y:S04]  /*49d0*/  STG.E.U16 desc[UR12][R4.64], RZ ;  /* 0x000000ff04007986 */ /* 0x000fe8000c10150c */
[----:B----4-:R-:W-:-:S05]  /*49e0*/  IMAD.WIDE R2, R3, 0x2, R4 ;  /* 0x0000000203027825 */ /* 0x010fca00078e0204 */
[----:B------:R-:W-:Y:S04]  /*49f0*/  STG.E.U16 desc[UR12][R2.64+-0x4], RZ ;  /* 0xfffffcff02007986 */ /* 0x000fe8000c10150c */
[----:B------:R-:W-:Y:S01]  /*4a00*/  STG.E.U16 desc[UR12][R2.64+-0x2], RZ ;  /* 0xfffffeff02007986 */ /* 0x000fe2000c10150c */
[----:B------:R-:W-:Y:S05]  /*4a10*/  EXIT ;  /* 0x000000000000794d */ /* 0x000fea0003800000 */
.L_x_100:
        /* <DEDUP_REMOVED lines=14> */
.L_x_104:


//--------------------- .nv.global.init           --------------------------
	.section	.nv.global.init,"aw",@progbits
	.align	4
.nv.global.init:
	.type		__cudart_i2opi_f,@object
	.size		__cudart_i2opi_f,(.L_0 - __cudart_i2opi_f)
__cudart_i2opi_f:
        /*0000*/ 	.byte	0x41, 0x90, 0x43, 0x3c, 0x99, 0x95, 0x62, 0xdb, 0xc0, 0xdd, 0x34, 0xf5, 0xd1, 0x57, 0x27, 0xfc
        /*0010*/ 	.byte	0x29, 0x15, 0x44, 0x4e, 0x6e, 0x83, 0xf9, 0xa2
.L_0:


//--------------------- .nv.shared.reserved.0     --------------------------
	.section	.nv.shared.reserved.0,"aw",@nobits
	.weak		__nv_reservedSMEM_offset_0_alias
	.size		__nv_reservedSMEM_offset_0_alias, 0, 64
	.other		__nv_reservedSMEM_offset_0_alias,@"STO_CUDA_RESERVED_SHARED STV_DEFAULT"
__nv_reservedSMEM_offset_0_alias:
	.zero		0
	.zero		64


//--------------------- .nv.constant0.pwi_1pix_per_thread --------------------------
	.section	.nv.constant0.pwi_1pix_per_thread,"a",@progbits
	.sectionflags	@""
	.align	4
.nv.constant0.pwi_1pix_per_thread:
	.zero		960


//--------------------- .nv.constant0.filt_kernel --------------------------
	.section	.nv.constant0.filt_kernel,"a",@progbits
	.sectionflags	@""
	.align	4
.nv.constant0.filt_kernel:
	.zero		928


//--------------------- SYMBOLS --------------------------

	.type		.nv.reservedSmem.offset0,@object
	.size		.nv.reservedSmem.offset0,0x4
